def gluon_tcgen05(
    a_ptr,
    b_ptr,
    c_ptr,
    M,
    N,
    K,
    stride_am,
    stride_bk,
    stride_cm,
    BLOCK_M: gl.constexpr,
    BLOCK_N: gl.constexpr,
    BLOCK_K: gl.constexpr,
    DTYPE: gl.constexpr,
    A_LAYOUT: gl.constexpr,
    B_LAYOUT: gl.constexpr,
    C_LAYOUT: gl.constexpr,
    B_SHAPE: gl.constexpr,
    TMEM_LAYOUT: gl.constexpr,
    TMEM_REG: gl.constexpr,
    TRANS_B: gl.constexpr,
    NUM_BUFFERS: gl.constexpr,
):
    a_desc = tma.make_tensor_descriptor(
        a_ptr, [M, K], [stride_am, 1], [BLOCK_M, BLOCK_K], A_LAYOUT
    )
    b_desc = tma.make_tensor_descriptor(
        b_ptr,
        [N, K] if TRANS_B else [K, N],
        [stride_bk, 1],
        B_SHAPE,
        B_LAYOUT,
    )
    c_desc = tma.make_tensor_descriptor(
        c_ptr, [M, N], [stride_cm, 1], [BLOCK_M, BLOCK_N], C_LAYOUT
    )

    a_bufs = gl.allocate_shared_memory(
        DTYPE, [NUM_BUFFERS, BLOCK_M, BLOCK_K], A_LAYOUT
    )
    b_bufs = gl.allocate_shared_memory(DTYPE, [NUM_BUFFERS] + B_SHAPE, B_LAYOUT)

    pid_m = gl.program_id(0)
    pid_n = gl.program_id(1)
    off_m = pid_m * BLOCK_M
    off_n = pid_n * BLOCK_N

    tma_bars = gl.allocate_shared_memory(
        gl.int64, [NUM_BUFFERS, 1], mbarrier.MBarrierLayout()
    )
    mma_bars = gl.allocate_shared_memory(
        gl.int64, [NUM_BUFFERS, 1], mbarrier.MBarrierLayout()
    )
    for i in gl.static_range(NUM_BUFFERS):
        mbarrier.init(tma_bars.index(i), count=1)
        mbarrier.init(mma_bars.index(i), count=1)

    acc_tmem = allocate_tensor_memory(gl.float32, [BLOCK_M, BLOCK_N], TMEM_LAYOUT)
    idx = 0
    phase = 0
    use_acc = False
    for k in range(0, K, BLOCK_K):
        a = a_bufs.index(idx)
        b = b_bufs.index(idx)
        tma_bar = tma_bars.index(idx)
        mma_bar = mma_bars.index(idx)
        mbarrier.expect(
            tma_bar, a_desc.block_type.nbytes + b_desc.block_type.nbytes
        )
        tma.async_copy_global_to_shared(a_desc, [off_m, k], tma_bar, a)
        tma.async_copy_global_to_shared(
            b_desc, [off_n, k] if TRANS_B else [k, off_n], tma_bar, b
        )
        mbarrier.wait(tma_bar, phase=phase)

        if TRANS_B:
            b = b.permute((1, 0))
        tcgen05_mma(a, b, acc_tmem, use_acc=use_acc)
        tcgen05_commit(mma_bar)
        mbarrier.wait(mma_bar, phase=phase)
        use_acc = True

        idx += 1
        if idx == NUM_BUFFERS:
            idx = 0
            phase ^= 1

    for i in gl.static_range(NUM_BUFFERS):
        mbarrier.invalidate(tma_bars.index(i))
        mbarrier.invalidate(mma_bars.index(i))

    acc = acc_tmem.load(TMEM_REG)
    c_smem = gl.allocate_shared_memory(DTYPE, [BLOCK_M, BLOCK_N], C_LAYOUT)
    c_smem.store(acc.to(DTYPE))
    fence_async_shared()
    tma.async_copy_shared_to_global(c_desc, [off_m, off_n], c_smem)
    tma.store_wait(pendings=0)

# config = {"BLOCK_K": 64, "BLOCK_M": 64, "BLOCK_N": 256, "arch": "sm_100", "dtype": "fp16", "num_buffers": 1, "num_warps": 4, "trans_b": 0}
# arch = sm_100


// ===== COMPILED SASS (sm_100a) =====

	.target	sm_100a

	.elftype	@"ET_EXEC"


//--------------------- .note.nv.tkinfo           --------------------------
	.section	.note.nv.tkinfo,"",@"SHT_NOTE"
	.sectionflags	@"SHF_NOTE_NV_TKINFO"
	.tkinfo
        /*0018*/ 	.word	0x00000081
        /*0030*/ 	.string	""
        /*0030*/ 	.string	"ptxas-blackwell"
        /*0030*/ 	.string	"Cuda compilation tools, release 12.9, V12.9.86"
        /*0030*/ 	.string	"Build cuda_12.9.r12.9/compiler.36037853_0"
        /*0030*/ 	.string	"-v  -suppress-debug-info  -lineinfo  -arch sm_100a "



//--------------------- .note.nv.cuver            --------------------------
	.section	.note.nv.cuver,"",@"SHT_NOTE"
	.sectionflags	@"SHF_NOTE_NV_CUVER"
        /*0018*/ 	.short	0x0001
        /*001a*/ 	.short	0x0064
        /*001c*/ 	.short	0x0001
        /*001e*/ 	.short	0x0000
        /*0020*/ 	.short	0x0001
        /*0022*/ 	.short	0x0000


//--------------------- .nv.info                  --------------------------
	.section	.nv.info,"",@"SHT_CUDA_INFO"
	.align	4


	//----- nvinfo : EIATTR_REGCOUNT
	.align		4
        /*0000*/ 	.byte	0x04, 0x2f
        /*0002*/ 	.short	(.L_4 - .L_3)
	.align		4
.L_3:
        /*0004*/ 	.word	index@(gluon_tcgen05)
        /*0008*/ 	.word	0x00000088


	//----- nvinfo : EIATTR_FRAME_SIZE
	.align		4
.L_4:
        /*000c*/ 	.byte	0x04, 0x11
        /*000e*/ 	.short	(.L_6 - .L_5)
	.align		4
.L_5:
        /*0010*/ 	.word	index@($__internal_2_$__cuda_sm10x_tcgen05_guardrail_trap_unallocated_columns_being_dealloced)
        /*0014*/ 	.word	0x00000000


	//----- nvinfo : EIATTR_FRAME_SIZE
	.align		4
.L_6:
        /*0018*/ 	.byte	0x04, 0x11
        /*001a*/ 	.short	(.L_8 - .L_7)
	.align		4
.L_7:
        /*001c*/ 	.word	index@($__internal_1_$__cuda_sm10x_tcgen05_guardrail_trap_phase_invalid_during_alloc)
        /*0020*/ 	.word	0x00000000


	//----- nvinfo : EIATTR_FRAME_SIZE
	.align		4
.L_8:
        /*0024*/ 	.byte	0x04, 0x11
        /*0026*/ 	.short	(.L_10 - .L_9)
	.align		4
.L_9:
        /*0028*/ 	.word	index@($__internal_0_$__cuda_sm10x_tcgen05_guardrail_trap_col_being_dealloced_not_returned_by_alloc)
        /*002c*/ 	.word	0x00000000


	//----- nvinfo : EIATTR_FRAME_SIZE
	.align		4
.L_10:
        /*0030*/ 	.byte	0x04, 0x11
        /*0032*/ 	.short	(.L_12 - .L_11)
	.align		4
.L_11:
        /*0034*/ 	.word	index@(gluon_tcgen05)
        /*0038*/ 	.word	0x00000000


	//----- nvinfo : EIATTR_MIN_STACK_SIZE
	.align		4
.L_12:
        /*003c*/ 	.byte	0x04, 0x12
        /*003e*/ 	.short	(.L_14 - .L_13)
	.align		4
.L_13:
        /*0040*/ 	.word	index@(gluon_tcgen05)
        /*0044*/ 	.word	0x00000000
.L_14:


//--------------------- .nv.info.gluon_tcgen05    --------------------------
	.section	.nv.info.gluon_tcgen05,"",@"SHT_CUDA_INFO"
	.sectionflags	@""
	.align	4


	//----- nvinfo : EIATTR_CUDA_API_VERSION
	.align		4
        /*0000*/ 	.byte	0x04, 0x37
        /*0002*/ 	.short	(.L_16 - .L_15)
.L_15:
        /*0004*/ 	.word	0x00000081


	//----- nvinfo : EIATTR_KPARAM_INFO
	.align		4
.L_16:
        /*0008*/ 	.byte	0x04, 0x17
        /*000a*/ 	.short	(.L_18 - .L_17)
.L_17:
        /*000c*/ 	.word	0x00000000
        /*0010*/ 	.short	0x000a
        /*0012*/ 	.short	0x0048
        /*0014*/ 	.byte	0x00, 0xf4, 0x21, 0x00


	//----- nvinfo : EIATTR_KPARAM_INFO
	.align		4
.L_18:
        /*0018*/ 	.byte	0x04, 0x17
        /*001a*/ 	.short	(.L_20 - .L_19)
.L_19:
        /*001c*/ 	.word	0x00000000
        /*0020*/ 	.short	0x0009
        /*0022*/ 	.short	0x0040
        /*0024*/ 	.byte	0x00, 0xf4, 0x21, 0x00


	//----- nvinfo : EIATTR_KPARAM_INFO
	.align		4
.L_20:
        /*0028*/ 	.byte	0x04, 0x17
        /*002a*/ 	.short	(.L_22 - .L_21)
.L_21:
        /*002c*/ 	.word	0x00000000
        /*0030*/ 	.short	0x0008
        /*0032*/ 	.short	0x0038
        /*0034*/ 	.byte	0x00, 0xf0, 0x21, 0x00


	//----- nvinfo : EIATTR_KPARAM_INFO
	.align		4
.L_22:
        /*0038*/ 	.byte	0x04, 0x17
        /*003a*/ 	.short	(.L_24 - .L_23)
.L_23:
        /*003c*/ 	.word	0x00000000
        /*0040*/ 	.short	0x0007
        /*0042*/ 	.short	0x0030
        /*0044*/ 	.byte	0x00, 0xf0, 0x21, 0x00


	//----- nvinfo : EIATTR_KPARAM_INFO
	.align		4
.L_24:
        /*0048*/ 	.byte	0x04, 0x17
        /*004a*/ 	.short	(.L_26 - .L_25)
.L_25:
        /*004c*/ 	.word	0x00000000
        /*0050*/ 	.short	0x0006
        /*0052*/ 	.short	0x0028
        /*0054*/ 	.byte	0x00, 0xf0, 0x21, 0x00


	//----- nvinfo : EIATTR_KPARAM_INFO
	.align		4
.L_26:
        /*0058*/ 	.byte	0x04, 0x17
        /*005a*/ 	.short	(.L_28 - .L_27)
.L_27:
        /*005c*/ 	.word	0x00000000
        /*0060*/ 	.short	0x0005
        /*0062*/ 	.short	0x0020
        /*0064*/ 	.byte	0x00, 0xf0, 0x11, 0x00


	//----- nvinfo : EIATTR_KPARAM_INFO
	.align		4
.L_28:
        /*0068*/ 	.byte	0x04, 0x17
        /*006a*/ 	.short	(.L_30 - .L_29)
.L_29:
        /*006c*/ 	.word	0x00000000
        /*0070*/ 	.short	0x0004
        /*0072*/ 	.short	0x001c
        /*0074*/ 	.byte	0x00, 0xf0, 0x11, 0x00


	//----- nvinfo : EIATTR_KPARAM_INFO
	.align		4
.L_30:
        /*0078*/ 	.byte	0x04, 0x17
        /*007a*/ 	.short	(.L_32 - .L_31)
.L_31:
        /*007c*/ 	.word	0x00000000
        /*0080*/ 	.short	0x0003
        /*0082*/ 	.short	0x0018
        /*0084*/ 	.byte	0x00, 0xf0, 0x11, 0x00


	//----- nvinfo : EIATTR_KPARAM_INFO
	.align		4
.L_32:
        /*0088*/ 	.byte	0x04, 0x17
        /*008a*/ 	.short	(.L_34 - .L_33)
.L_33:
        /*008c*/ 	.word	0x00000000
        /*0090*/ 	.short	0x0002
        /*0092*/ 	.short	0x0010
        /*0094*/ 	.byte	0x00, 0xf4, 0x21, 0x00


	//----- nvinfo : EIATTR_KPARAM_INFO
	.align		4
.L_34:
        /*0098*/ 	.byte	0x04, 0x17
        /*009a*/ 	.short	(.L_36 - .L_35)
.L_35:
        /*009c*/ 	.word	0x00000000
        /*00a0*/ 	.short	0x0001
        /*00a2*/ 	.short	0x0008
        /*00a4*/ 	.byte	0x00, 0xf4, 0x21, 0x00


	//----- nvinfo : EIATTR_KPARAM_INFO
	.align		4
.L_36:
        /*00a8*/ 	.byte	0x04, 0x17
        /*00aa*/ 	.short	(.L_38 - .L_37)
.L_37:
        /*00ac*/ 	.word	0x00000000
        /*00b0*/ 	.short	0x0000
        /*00b2*/ 	.short	0x0000
        /*00b4*/ 	.byte	0x00, 0xf4, 0x21, 0x00


	//----- nvinfo : EIATTR_AT_ENTRY_FRAGMENTS
	.align		4
.L_38:
        /*00b8*/ 	.byte	0x04, 0x4f
        /*00ba*/ 	.short	(.L_40 - .L_39)


	//   ....[0]....
.L_39:
        /*00bc*/ 	.word	0x00000004


	//----- nvinfo : EIATTR_RESERVED_SMEM_USED
	.align		4
.L_40:
        /*00c0*/ 	.byte	0x01, 0x41
	.zero		2


	//----- nvinfo : EIATTR_SPARSE_MMA_MASK
	.align		4
        /*00c4*/ 	.byte	0x03, 0x50
        /*00c6*/ 	.short	0x0000


	//----- nvinfo : EIATTR_TCGEN05_1CTA_USED
	.align		4
        /*00c8*/ 	.byte	0x01, 0x51
	.zero		2


	//----- nvinfo : EIATTR_MAXREG_COUNT
	.align		4
        /*00cc*/ 	.byte	0x03, 0x1b
        /*00ce*/ 	.short	0x00ff


	//----- nvinfo : EIATTR_NUM_BARRIERS
	.align		4
        /*00d0*/ 	.byte	0x02, 0x4c
        /*00d2*/ 	.byte	0x01
	.zero		1


	//----- nvinfo : EIATTR_INT_WARP_WIDE_INSTR_OFFSETS
	.align		4
        /*00d4*/ 	.byte	0x04, 0x31
        /*00d6*/ 	.short	(.L_42 - .L_41)


	//   ....[0]....
.L_41:
        /*00d8*/ 	.word	0x00001730


	//   ....[1]....
        /*00dc*/ 	.word	0x00001750


	//   ....[2]....
        /*00e0*/ 	.word	0x000017d0


	//   ....[3]....
        /*00e4*/ 	.word	0x000018f0


	//   ....[4]....
        /*00e8*/ 	.word	0x00001bd0


	//   ....[5]....
        /*00ec*/ 	.word	0x00001be0


	//   ....[6]....
        /*00f0*/ 	.word	0x00001d30


	//   ....[7]....
        /*00f4*/ 	.word	0x00001d70


	//   ....[8]....
        /*00f8*/ 	.word	0x00001f20


	//   ....[9]....
        /*00fc*/ 	.word	0x00001f30


	//   ....[10]....
        /*0100*/ 	.word	0x000028d0


	//   ....[11]....
        /*0104*/ 	.word	0x00002920


	//----- nvinfo : EIATTR_COOP_GROUP_MASK_REGIDS
	.align		4
.L_42:
        /*0108*/ 	.byte	0x04, 0x29
        /*010a*/ 	.short	(.L_44 - .L_43)


	//   ....[0]....
.L_43:
        /*010c*/ 	.word	0xffffffff


	//   ....[1]....
        /*0110*/ 	.word	0xffffffff


	//   ....[2]....
        /*0114*/ 	.word	0xffffffff


	//   ....[3]....
        /*0118*/ 	.word	0xffffffff


	//   ....[4]....
        /*011c*/ 	.word	0xffffffff


	//   ....[5]....
        /*0120*/ 	.word	0xffffffff


	//   ....[6]....
        /*0124*/ 	.word	0xffffffff


	//   ....[7]....
        /*0128*/ 	.word	0xffffffff


	//   ....[8]....
        /*012c*/ 	.word	0xffffffff


	//   ....[9]....
        /*0130*/ 	.word	0xffffffff


	//----- nvinfo : EIATTR_COOP_GROUP_INSTR_OFFSETS
	.align		4
.L_44:
        /*0134*/ 	.byte	0x04, 0x28
        /*0136*/ 	.short	(.L_46 - .L_45)


	//   ....[0]....
.L_45:
        /*0138*/ 	.word	0x00000050


	//   ....[1]....
        /*013c*/ 	.word	0x00000310


	//   ....[2]....
        /*0140*/ 	.word	0x00000500


	//   ....[3]....
        /*0144*/ 	.word	0x000009c0


	//   ....[4]....
        /*0148*/ 	.word	0x00000b00


	//   ....[5]....
        /*014c*/ 	.word	0x00000fb0


	//   ....[6]....
        /*0150*/ 	.word	0x000010f0


	//   ....[7]....
        /*0154*/ 	.word	0x000015e0


	//   ....[8]....
        /*0158*/ 	.word	0x00002760


	//   ....[9]....
        /*015c*/ 	.word	0x000029d0


	//----- nvinfo : EIATTR_VRC_CTA_INIT_COUNT
	.align		4
.L_46:
        /*0160*/ 	.byte	0x02, 0x4a
        /*0162*/ 	.byte	0x80
	.zero		1


	//----- nvinfo : EIATTR_MBARRIER_INSTR_OFFSETS
	.align		4
        /*0164*/ 	.byte	0x04, 0x39
        /*0166*/ 	.short	(.L_48 - .L_47)


	//   ....[0]....
.L_47:
        /*0168*/ 	.word	0x000017f0
        /*016c*/ 	.word	0x000000ff
        /*0170*/ 	.word	0x0000a000
        /*0174*/ 	.short	0x0100
        /*0176*/ 	.byte	0x0a
	.zero		1


	//   ....[1]....
        /*0178*/ 	.word	0x00001800
        /*017c*/ 	.word	0x000000ff
        /*0180*/ 	.word	0x0000a010
        /*0184*/ 	.short	0x0100
        /*0186*/ 	.byte	0x0a
	.zero		1


	//   ....[2]....
        /*0188*/ 	.word	0x00001a90
        /*018c*/ 	.word	0x000000ff
        /*0190*/ 	.word	0x0000a000
        /*0194*/ 	.short	0x010a
        /*0196*/ 	.byte	0x0a
	.zero		1


	//   ....[3]....
        /*0198*/ 	.word	0x00001c30
        /*019c*/ 	.word	0x000000ff
        /*01a0*/ 	.word	0x0000a010
        /*01a4*/ 	.short	0x010a
        /*01a6*/ 	.byte	0x0a
	.zero		1


	//   ....[4]....
        /*01a8*/ 	.word	0x00001e00
        /*01ac*/ 	.word	0x000000ff
        /*01b0*/ 	.word	0x0000a000
        /*01b4*/ 	.short	0x010a
        /*01b6*/ 	.byte	0x0a
	.zero		1


	//   ....[5]....
        /*01b8*/ 	.word	0x00001f70
        /*01bc*/ 	.word	0x000000ff
        /*01c0*/ 	.word	0x0000a010
        /*01c4*/ 	.short	0x010a
        /*01c6*/ 	.byte	0x0a
	.zero		1


	//   ....[6]....
        /*01c8*/ 	.word	0x00002000
        /*01cc*/ 	.word	0x000000ff
        /*01d0*/ 	.word	0x0000a000
        /*01d4*/ 	.short	0x0108
        /*01d6*/ 	.byte	0x0a
	.zero		1


	//   ....[7]....
        /*01d8*/ 	.word	0x00002010
        /*01dc*/ 	.word	0x000000ff
        /*01e0*/ 	.word	0x0000a010
        /*01e4*/ 	.short	0x0108
        /*01e6*/ 	.byte	0x0a
	.zero		1


	//   ....[8]....
        /*01e8*/ 	.word	0x000029f0
        /*01ec*/ 	.word	0x000000ff
        /*01f0*/ 	.word	0x0000a000
        /*01f4*/ 	.short	0x010a
        /*01f6*/ 	.byte	0x0a
	.zero		1


	//   ....[9]....
        /*01f8*/ 	.word	0x00002a20
        /*01fc*/ 	.word	0x000000ff
        /*0200*/ 	.word	0x0000a010
        /*0204*/ 	.short	0x010a
        /*0206*/ 	.byte	0x0a
	.zero		1


	//   ....[10]....
        /*0208*/ 	.word	0x00002a50
        /*020c*/ 	.word	0x000000ff
        /*0210*/ 	.word	0x0000a000
        /*0214*/ 	.short	0x010a
        /*0216*/ 	.byte	0x0a
	.zero		1


	//   ....[11]....
        /*0218*/ 	.word	0x00002a80
        /*021c*/ 	.word	0x000000ff
        /*0220*/ 	.word	0x0000a010
        /*0224*/ 	.short	0x010a
        /*0226*/ 	.byte	0x0a
	.zero		1


	//----- nvinfo : EIATTR_NUM_MBARRIERS
	.align		4
.L_48:
        /*0228*/ 	.byte	0x03, 0x38
        /*022a*/ 	.short	0x0002


	//----- nvinfo : EIATTR_EXIT_INSTR_OFFSETS
	.align		4
        /*022c*/ 	.byte	0x04, 0x1c
        /*022e*/ 	.short	(.L_50 - .L_49)


	//   ....[0]....
.L_49:
        /*0230*/ 	.word	0x000029e0


	//----- nvinfo : EIATTR_REQNTID
	.align		4
.L_50:
        /*0234*/ 	.byte	0x04, 0x10
        /*0236*/ 	.short	(.L_52 - .L_51)
.L_51:
        /*0238*/ 	.word	0x00000080
        /*023c*/ 	.word	0x00000001
        /*0240*/ 	.word	0x00000001


	//----- nvinfo : EIATTR_CRS_STACK_SIZE
	.align		4
.L_52:
        /*0244*/ 	.byte	0x04, 0x1e
        /*0246*/ 	.short	(.L_54 - .L_53)
.L_53:
        /*0248*/ 	.word	0x00000000


	//----- nvinfo : EIATTR_CBANK_PARAM_SIZE
	.align		4
.L_54:
        /*024c*/ 	.byte	0x03, 0x19
        /*024e*/ 	.short	0x0050


	//----- nvinfo : EIATTR_PARAM_CBANK
	.align		4
        /*0250*/ 	.byte	0x04, 0x0a
        /*0252*/ 	.short	(.L_56 - .L_55)
	.align		4
.L_55:
        /*0254*/ 	.word	index@(.nv.constant0.gluon_tcgen05)
        /*0258*/ 	.short	0x0380
        /*025a*/ 	.short	0x0050


	//----- nvinfo : EIATTR_SW_WAR
	.align		4
.L_56:
        /*025c*/ 	.byte	0x04, 0x36
        /*025e*/ 	.short	(.L_58 - .L_57)
.L_57:
        /*0260*/ 	.word	0x00000008
.L_58:


//--------------------- .nv.compat                --------------------------
	.section	.nv.compat,"",@"SHT_CUDA_COMPAT_INFO"
	.align	4
        /*0000*/ 	.byte	0x02, 0x02, 0x02, 0x00, 0x02, 0x05, 0x05, 0x00, 0x02, 0x03, 0x03, 0x00, 0x02, 0x06, 0x01, 0x00


//--------------------- .nv.callgraph             --------------------------
	.section	.nv.callgraph,"",@"SHT_CUDA_CALLGRAPH"
	.align	4
	.sectionentsize	8
	.align		4
        /*0000*/ 	.word	0x00000000
	.align		4
        /*0004*/ 	.word	0xffffffff
	.align		4
        /*0008*/ 	.word	0x00000000
	.align		4
        /*000c*/ 	.word	0xfffffffe
	.align		4
        /*0010*/ 	.word	0x00000000
	.align		4
        /*0014*/ 	.word	0xfffffffd
	.align		4
        /*0018*/ 	.word	0x00000000
	.align		4
        /*001c*/ 	.word	0xfffffffc


//--------------------- .text.gluon_tcgen05       --------------------------
	.section	.text.gluon_tcgen05,"ax",@progbits
	.align	128
        .global         gluon_tcgen05
        .type           gluon_tcgen05,@function
        .size           gluon_tcgen05,(.L_x_73 - gluon_tcgen05)
        .other          gluon_tcgen05,@"STO_CUDA_ENTRY STV_DEFAULT"
gluon_tcgen05:
.text.gluon_tcgen05:
[----:B------:R-:W1:Y:S01]  /*0000*/  LDC R1, c[0x0][0x37c] ;  /* 0x0000df00ff017b82 */ /* 0x000e620000000800 */
[----:B------:R-:W2:Y:S02]  /*0010*/  S2R R0, SR_TID.X ;  /* 0x0000000000007919 */ /* 0x000ea40000002100 */
[----:B--2---:R-:W-:-:S13]  /*0020*/  ISETP.GE.U32.AND P1, PT, R0, 0x20, PT ;  /* 0x000000200000780c */ /* 0x004fda0003f26070 */
[----:B------:R-:W-:Y:S05]  /*0030*/  @P1 BRA `(.L_x_0) ;  /* 0x0000000000b81947 */ /* 0x000fea0003800000 */
[----:B------:R-:W2:Y:S01]  /*0040*/  S2UR UR6, SR_CgaCtaId ;  /* 0x00000000000679c3 */ /* 0x000ea20000008800 */
[----:B------:R-:W-:Y:S01]  /*0050*/  NOP ;  /* 0x0000000000007918 */ /* 0x000fe20000000000 */
[----:B------:R-:W-:Y:S02]  /*0060*/  UMOV UR4, 0x40 ;  /* 0x0000004000047882 */ /* 0x000fe40000000000 */
[----:B--2---:R-:W-:-:S09]  /*0070*/  ULEA UR4, UR6, UR4, 0x18 ;  /* 0x0000000406047291 */ /* 0x004fd2000f8ec0ff */
[----:B------:R-:W2:Y:S01]  /*0080*/  LDS.U8 R2, [UR4] ;  /* 0x00000004ff027984 */ /* 0x000ea20008000000 */
[----:B------:R-:W-:Y:S02]  /*0090*/  UMOV UR4, 0x400 ;  /* 0x0000040000047882 */ /* 0x000fe40000000000 */
[----:B------:R-:W-:Y:S01]  /*00a0*/  ULEA UR4, UR6, UR4, 0x18 ;  /* 0x0000000406047291 */ /* 0x000fe2000f8ec0ff */
[----:B--2---:R-:W-:-:S13]  /*00b0*/  ISETP.NE.AND P0, PT, R2, RZ, PT ;  /* 0x000000ff0200720c */ /* 0x004fda0003f05270 */
[----:B------:R-:W-:Y:S05]  /*00c0*/  @P0 BRA `(.L_x_1) ;  /* 0x00000000007c0947 */ /* 0x000fea0003800000 */
[----:B------:R-:W-:-:S13]  /*00d0*/  ELECT P0, URZ, PT ;  /* 0x0000000000ff782f */ /* 0x000fda0003800000 */
[----:B------:R-:W-:Y:S05]  /*00e0*/  @!P0 BRA `(.L_x_2) ;  /* 0x0000000000848947 */ /* 0x000fea0003800000 */
[----:B------:R-:W-:Y:S01]  /*00f0*/  UMOV UR5, 0x8 ;  /* 0x0000000800057882 */ /* 0x000fe20000000000 */
[----:B------:R-:W-:Y:S02]  /*0100*/  IMAD.MOV.U32 R5, RZ, RZ, 0x1 ;  /* 0x00000001ff057424 */ /* 0x000fe400078e00ff */
[----:B------:R-:W-:Y:S02]  /*0110*/  IMAD.MOV.U32 R3, RZ, RZ, 0xff ;  /* 0x000000ffff037424 */ /* 0x000fe400078e00ff */
[----:B------:R-:W-:Y:S04]  /*0120*/  DEPBAR.LE SB2, 0x36 ;  /* 0x0000ad800000791a */ /* 0x000fe80000000000 */
[----:B------:R-:W2:Y:S02]  /*0130*/  UTCATOMSWS.FIND_AND_SET.ALIGN UP0, UR5, UR5 ;  /* 0x00000005000575e3 */ /* 0x000ea40008000800 */
[----:B--2---:R-:W-:-:S04]  /*0140*/  PLOP3.LUT P0, PT, PT, PT, UP0, 0x80, 0x8 ;  /* 0x000000000008781c */ /* 0x004fc80003f0f008 */
[----:B------:R-:W-:-:S04]  /*0150*/  SEL R2, RZ, 0xffffffff, !P0 ;  /* 0xffffffffff027807 */ /* 0x000fc80004000000 */
[----:B------:R-:W-:Y:S01]  /*0160*/  ISETP.NE.AND P0, PT, R2, RZ, PT ;  /* 0x000000ff0200720c */ /* 0x000fe20003f05270 */
[----:B------:R-:W-:-:S12]  /*0170*/  IMAD.U32 R2, RZ, RZ, UR5 ;  /* 0x00000005ff027e24 */ /* 0x000fd8000f8e00ff */
[----:B------:R-:W-:Y:S05]  /*0180*/  @P0 BRA `(.L_x_3) ;  /* 0x0000000000240947 */ /* 0x000fea0003800000 */
.L_x_4:
[----:B------:R-:W-:Y:S05]  /*0190*/  NANOSLEEP 0x64 ;  /* 0x000000640000795d */ /* 0x000fea0003800000 */
[----:B------:R-:W-:-:S05]  /*01a0*/  UMOV UR5, 0x8 ;  /* 0x0000000800057882 */ /* 0x000fca0000000000 */
[----:B------:R-:W-:Y:S04]  /*01b0*/  DEPBAR.LE SB2, 0x36 ;  /* 0x0000ad800000791a */ /* 0x000fe80000000000 */
[----:B------:R-:W2:Y:S02]  /*01c0*/  UTCATOMSWS.FIND_AND_SET.ALIGN UP0, UR5, UR5 ;  /* 0x00000005000575e3 */ /* 0x000ea40008000800 */
[----:B--2---:R-:W-:-:S04]  /*01d0*/  PLOP3.LUT P0, PT, PT, PT, UP0, 0x80, 0x8 ;  /* 0x000000000008781c */ /* 0x004fc80003f0f008 */
[----:B------:R-:W-:-:S04]  /*01e0*/  SEL R2, RZ, 0xffffffff, !P0 ;  /* 0xffffffffff027807 */ /* 0x000fc80004000000 */
[----:B------:R-:W-:Y:S01]  /*01f0*/  ISETP.NE.AND P0, PT, R2, RZ, PT ;  /* 0x000000ff0200720c */ /* 0x000fe20003f05270 */
[----:B------:R-:W-:-:S12]  /*0200*/  IMAD.U32 R2, RZ, RZ, UR5 ;  /* 0x00000005ff027e24 */ /* 0x000fd8000f8e00ff */
[----:B------:R-:W-:Y:S05]  /*0210*/  @!P0 BRA `(.L_x_4) ;  /* 0xfffffffc00dc8947 */ /* 0x000fea000383ffff */
.L_x_3:
[C---:B------:R-:W-:Y:S01]  /*0220*/  VIADD R4, R2.reuse, 0x10 ;  /* 0x0000001002047836 */ /* 0x040fe20000000000 */
[----:B------:R-:W-:Y:S01]  /*0230*/  UMOV UR5, 0x50 ;  /* 0x0000005000057882 */ /* 0x000fe20000000000 */
[----:B------:R-:W-:Y:S01]  /*0240*/  SHF.L.U32 R3, R3, R2, RZ ;  /* 0x0000000203037219 */ /* 0x000fe200000006ff */
[----:B------:R-:W-:Y:S01]  /*0250*/  ULEA UR5, UR6, UR5, 0x18 ;  /* 0x0000000506057291 */ /* 0x000fe2000f8ec0ff */
[----:B------:R-:W-:Y:S01]  /*0260*/  IMAD.SHL.U32 R2, R2, 0x20, RZ ;  /* 0x0000002002027824 */ /* 0x000fe200078e00ff */
[----:B------:R-:W-:-:S04]  /*0270*/  SHF.L.U32 R4, R5, R4, RZ ;  /* 0x0000000405047219 */ /* 0x000fc800000006ff */
[----:B------:R-:W-:-:S05]  /*0280*/  LOP3.LUT R3, R4, R3, RZ, 0xfc, !PT ;  /* 0x0000000304037212 */ /* 0x000fca00078efcff */
[----:B------:R2:W-:Y:S04]  /*0290*/  ATOMS.OR RZ, [UR5], R3 ;  /* 0x00000003ffff798c */ /* 0x0005e8000b000005 */
[----:B------:R2:W-:Y:S01]  /*02a0*/  STS [UR4], R2 ;  /* 0x00000002ff007988 */ /* 0x0005e20008000804 */
[----:B------:R-:W-:Y:S05]  /*02b0*/  BRA `(.L_x_2) ;  /* 0x0000000000107947 */ /* 0x000fea0003800000 */
.L_x_1:
[----:B------:R-:W-:Y:S01]  /*02c0*/  IMAD.MOV.U32 R3, RZ, RZ, -0x1 ;  /* 0xffffffffff037424 */ /* 0x000fe200078e00ff */
[----:B------:R-:W-:-:S04]  /*02d0*/  MOV R2, 0x300 ;  /* 0x0000030000027802 */ /* 0x000fc80000000f00 */
[----:B------:R2:W-:Y:S03]  /*02e0*/  STS [UR4], R3 ;  /* 0x00000003ff007988 */ /* 0x0005e60008000804 */
[----:B-12---:R-:W-:Y:S05]  /*02f0*/  CALL.REL.NOINC `($__internal_1_$__cuda_sm10x_tcgen05_guardrail_trap_phase_invalid_during_alloc) ;  /* 0x0000002400f87944 */ /* 0x006fea0003c00000 */
.L_x_2:
[----:B------:R-:W-:Y:S05]  /*0300*/  WARPSYNC.ALL ;  /* 0x0000000000007948 */ /* 0x000fea0003800000 */
[----:B------:R-:W-:Y:S01]  /*0310*/  NOP ;  /* 0x0000000000007918 */ /* 0x000fe20000000000 */
.L_x_0:
[----:B------:R-:W3:Y:S08]  /*0320*/  S2UR UR4, SR_CgaCtaId ;  /* 0x00000000000479c3 */ /* 0x000ef00000008800 */
[----:B------:R-:W-:Y:S01]  /*0330*/  BAR.SYNC.DEFER_BLOCKING 0x0 ;  /* 0x0000000000007b1d */ /* 0x000fe20000010000 */
[----:B------:R-:W-:-:S05]  /*0340*/  LOP3.LUT R10, R0, 0x7f, RZ, 0xc0, !PT ;  /* 0x0000007f000a7812 */ /* 0x000fca00078ec0ff */
[----:B------:R-:W-:Y:S02]  /*0350*/  UMOV UR10, 0x400 ;  /* 0x00000400000a7882 */ /* 0x000fe40000000000 */
[----:B------:R-:W4:Y:S08]  /*0360*/  LDC R4, c[0x0][0x398] ;  /* 0x0000e600ff047b82 */ /* 0x000f300000000800 */
[----:B------:R-:W5:Y:S01]  /*0370*/  LDC R13, c[0x0][0x3a0] ;  /* 0x0000e800ff0d7b82 */ /* 0x000f620000000800 */
[----:B---3--:R-:W-:-:S07]  /*0380*/  ULEA UR10, UR4, UR10, 0x18 ;  /* 0x0000000a040a7291 */ /* 0x008fce000f8ec0ff */
[----:B------:R-:W3:Y:S02]  /*0390*/  S2UR UR11, SR_CTAID.Y ;  /* 0x00000000000b79c3 */ /* 0x000ee40000002600 */
[----:B--2---:R-:W2:Y:S06]  /*03a0*/  LDS R3, [UR10] ;  /* 0x0000000aff037984 */ /* 0x004eac0008000800 */
[----:B------:R-:W-:Y:S06]  /*03b0*/  BAR.SYNC.DEFER_BLOCKING 0x0 ;  /* 0x0000000000007b1d */ /* 0x000fec0000010000 */
[----:B------:R-:W-:Y:S05]  /*03c0*/  @P1 BRA `(.L_x_5) ;  /* 0x0000000000181947 */ /* 0x000fea0003800000 */
[----:B------:R-:W-:Y:S01]  /*03d0*/  ELECT P0, URZ, PT ;  /* 0x0000000000ff782f */ /* 0x000fe20003800000 */
[----:B------:R-:W-:Y:S01]  /*03e0*/  IMAD.MOV.U32 R2, RZ, RZ, 0x1 ;  /* 0x00000001ff027424 */ /* 0x000fe200078e00ff */
[----:B------:R-:W-:Y:S01]  /*03f0*/  UMOV UR5, 0x40 ;  /* 0x0000004000057882 */ /* 0x000fe20000000000 */
[----:B------:R-:W-:Y:S01]  /*0400*/  UVIRTCOUNT.DEALLOC.SMPOOL 0x80 ;  /* 0x000000800000784c */ /* 0x000fe20000000000 */
[----:B------:R-:W-:-:S09]  /*0410*/  ULEA UR5, UR4, UR5, 0x18 ;  /* 0x0000000504057291 */ /* 0x000fd2000f8ec0ff */
[----:B------:R5:W-:Y:S03]  /*0420*/  @P0 STS.U8 [UR5], R2 ;  /* 0x00000002ff000988 */ /* 0x000be60008000005 */
.L_x_5:
[----:B------:R-:W5:Y:S01]  /*0430*/  S2UR UR4, SR_CTAID.Z ;  /* 0x00000000000479c3 */ /* 0x000f620000002700 */
[----:B------:R-:W4:Y:S01]  /*0440*/  LDCU UR5, c[0x0][0x370] ;  /* 0x00006e00ff0577ac */ /* 0x000f220008000800 */
[----:B------:R-:W-:Y:S01]  /*0450*/  ISETP.GE.U32.AND P0, PT, R10, 0x20, PT ;  /* 0x000000200a00780c */ /* 0x000fe20003f06070 */
[----:B----4-:R-:W-:Y:S01]  /*0460*/  VIADD R4, R4, 0xffffffff ;  /* 0xffffffff04047836 */ /* 0x010fe20000000000 */
[C---:B------:R-:W-:Y:S01]  /*0470*/  ISETP.NE.U32.AND P2, PT, R10.reuse, RZ, PT ;  /* 0x000000ff0a00720c */ /* 0x040fe20003f45070 */
[----:B------:R-:W5:Y:S01]  /*0480*/  LDCU UR6, c[0x0][0x374] ;  /* 0x00006e80ff0677ac */ /* 0x000f620008000800 */
[----:B------:R-:W-:Y:S01]  /*0490*/  LEA R11, R10, UR10, 0x2 ;  /* 0x0000000a0a0b7c11 */ /* 0x000fe2000f8e10ff */
[----:B-----5:R-:W-:Y:S01]  /*04a0*/  VIADD R12, R13, 0xffffffff ;  /* 0xffffffff0d0c7836 */ /* 0x020fe20000000000 */
[----:B------:R-:W4:Y:S01]  /*04b0*/  S2UR UR14, SR_CTAID.X ;  /* 0x00000000000e79c3 */ /* 0x000f220000002500 */
[----:B------:R-:W5:Y:S01]  /*04c0*/  LDCU.64 UR12, c[0x0][0x3c0] ;  /* 0x00007800ff0c77ac */ /* 0x000f620008000a00 */
[----:B--2---:R-:W-:Y:S01]  /*04d0*/  R2UR UR32, R3 ;  /* 0x00000000032072ca */ /* 0x004fe200000e0000 */
[----:B------:R-:W-:Y:S04]  /*04e0*/  BSSY.RECONVERGENT B0, `(.L_x_6) ;  /* 0x0000011000007945 */ /* 0x000fe80003800200 */
[----:B------:R2:W-:Y:S01]  /*04f0*/  @!P0 STS [R11], RZ ;  /* 0x000000ff0b008388 */ /* 0x0005e20000000800 */
[----:B------:R-:W-:-:S03]  /*0500*/  NOP ;  /* 0x0000000000007918 */ /* 0x000fc60000000000 */
[----:B------:R2:W-:Y:S01]  /*0510*/  @!P2 STS [UR10+0x24], R4 ;  /* 0x00002404ff00a988 */ /* 0x0005e2000800080a */
[----:B---3--:R-:W-:-:S03]  /*0520*/  UIMAD UR4, UR4, UR6, UR11 ;  /* 0x00000006040472a4 */ /* 0x008fc6000f8e020b */
[----:B------:R2:W-:Y:S01]  /*0530*/  @!P2 STS [UR10+0x20], R12 ;  /* 0x0000200cff00a988 */ /* 0x0005e2000800080a */
[----:B----4-:R-:W-:-:S04]  /*0540*/  UIMAD UR4, UR4, UR5, UR14 ;  /* 0x00000005040472a4 */ /* 0x010fc8000f8e020e */
[----:B------:R-:W-:-:S04]  /*0550*/  UIMAD UR4, UR4, 0x180, URZ ;  /* 0x00000180040478a4 */ /* 0x000fc8000f8e02ff */
[----:B-----5:R-:W-:-:S04]  /*0560*/  UIADD3 UR8, UP0, UPT, UR4, UR12, URZ ;  /* 0x0000000c04087290 */ /* 0x020fc8000ff1e0ff */
[----:B------:R-:W-:Y:S01]  /*0570*/  ULEA.HI.X.SX32 UR9, UR4, UR13, 0x1, UP0 ;  /* 0x0000000d04097291 */ /* 0x000fe200080f0eff */
[----:B--2---:R-:W-:Y:S11]  /*0580*/  @P2 BRA `(.L_x_7) ;  /* 0x0000000000182947 */ /* 0x004ff60003800000 */
[----:B------:R-:W2:Y:S01]  /*0590*/  LDS R2, [UR10+0x8] ;  /* 0x0000080aff027984 */ /* 0x000ea20008000800 */
[----:B------:R-:W3:Y:S01]  /*05a0*/  LDC.64 R6, c[0x0][0x380] ;  /* 0x0000e000ff067b82 */ /* 0x000ee20000000a00 */
[----:B------:R-:W-:Y:S02]  /*05b0*/  IMAD.MOV.U32 R3, RZ, RZ, 0x70 ;  /* 0x00000070ff037424 */ /* 0x000fe400078e00ff */
[----:B---3--:R3:W-:Y:S03]  /*05c0*/  STS.64 [UR10], R6 ;  /* 0x00000006ff007988 */ /* 0x0087e60008000a0a */
[----:B--2---:R-:W-:-:S05]  /*05d0*/  LOP3.LUT R2, R2, 0x10, R3, 0xd8, !PT ;  /* 0x0000001002027812 */ /* 0x004fca00078ed803 */
[----:B------:R3:W-:Y:S02]  /*05e0*/  STS [UR10+0x8], R2 ;  /* 0x00000802ff007988 */ /* 0x0007e4000800080a */
.L_x_7:
[----:B------:R-:W-:Y:S05]  /*05f0*/  BSYNC.RECONVERGENT B0 ;  /* 0x0000000000007941 */ /* 0x000fea0003800200 */
.L_x_6:
[----:B------:R-:W-:Y:S04]  /*0600*/  BSSY.RECONVERGENT B0, `(.L_x_8) ;  /* 0x000000a000007945 */ /* 0x000fe80003800200 */
[----:B------:R-:W-:Y:S05]  /*0610*/  @P2 BRA `(.L_x_9) ;  /* 0x0000000000202947 */ /* 0x000fea0003800000 */
[----:B---3--:R-:W2:Y:S01]  /*0620*/  LDS R2, [UR10+0x34] ;  /* 0x0000340aff027984 */ /* 0x008ea20008000800 */
[----:B------:R-:W-:Y:S02]  /*0630*/  IMAD.MOV.U32 R3, RZ, RZ, 0x3f000000 ;  /* 0x3f000000ff037424 */ /* 0x000fe400078e00ff */
[----:B------:R-:W-:Y:S01]  /*0640*/  @!P2 IMAD.MOV.U32 R5, RZ, RZ, 0x3f ;  /* 0x0000003fff05a424 */ /* 0x000fe200078e00ff */
[----:B------:R-:W3:Y:S02]  /*0650*/  @!P2 LDS R6, [UR10+0x38] ;  /* 0x0000380aff06a984 */ /* 0x000ee40008000800 */
[----:B--2---:R-:W-:Y:S02]  /*0660*/  LOP3.LUT R2, R2, 0xff000000, R3, 0xb8, !PT ;  /* 0xff00000002027812 */ /* 0x004fe400078eb803 */
[----:B---3--:R-:W-:-:S03]  /*0670*/  @!P2 LOP3.LUT R3, R6, 0xff, R5, 0xb8, !PT ;  /* 0x000000ff0603a812 */ /* 0x008fc600078eb805 */
[----:B------:R2:W-:Y:S04]  /*0680*/  STS [UR10+0x34], R2 ;  /* 0x00003402ff007988 */ /* 0x0005e8000800080a */
[----:B------:R2:W-:Y:S02]  /*0690*/  @!P2 STS [UR10+0x38], R3 ;  /* 0x00003803ff00a988 */ /* 0x0005e4000800080a */
.L_x_9:
[----:B------:R-:W-:Y:S05]  /*06a0*/  BSYNC.RECONVERGENT B0 ;  /* 0x0000000000007941 */ /* 0x000fea0003800200 */
.L_x_8:
[----:B------:R-:W-:Y:S04]  /*06b0*/  BSSY.RECONVERGENT B0, `(.L_x_10) ;  /* 0x000000e000007945 */ /* 0x000fe80003800200 */
[----:B------:R-:W-:Y:S05]  /*06c0*/  @P2 BRA `(.L_x_11) ;  /* 0x0000000000302947 */ /* 0x000fea0003800000 */
[----:B--2---:R-:W2:Y:S01]  /*06d0*/  LDS R3, [UR10+0x34] ;  /* 0x0000340aff037984 */ /* 0x004ea20008000800 */
[----:B------:R-:W4:Y:S03]  /*06e0*/  LDC.64 R8, c[0x0][0x3a8] ;  /* 0x0000ea00ff087b82 */ /* 0x000f260000000a00 */
[----:B---3--:R-:W3:Y:S01]  /*06f0*/  LDS R2, [UR10+0x1c] ;  /* 0x00001c0aff027984 */ /* 0x008ee20008000800 */
[C---:B----4-:R-:W-:Y:S01]  /*0700*/  SHF.L.U64.HI R6, R8.reuse, 0x1, R9 ;  /* 0x0000000108067819 */ /* 0x050fe20000010209 */
[----:B------:R-:W-:-:S03]  /*0710*/  IMAD.SHL.U32 R5, R8, 0x2, RZ ;  /* 0x0000000208057824 */ /* 0x000fc600078e00ff */
[--C-:B------:R-:W-:Y:S02]  /*0720*/  SHF.R.U32.HI R7, RZ, 0x4, R6.reuse ;  /* 0x00000004ff077819 */ /* 0x100fe40000011606 */
[----:B------:R-:W-:-:S05]  /*0730*/  SHF.R.U64 R5, R5, 0x4, R6 ;  /* 0x0000000405057819 */ /* 0x000fca0000001206 */
[----:B------:R4:W-:Y:S01]  /*0740*/  STS [UR10+0xc], R5 ;  /* 0x00000c05ff007988 */ /* 0x0009e2000800080a */
[----:B--2---:R-:W-:Y:S02]  /*0750*/  LOP3.LUT R3, R3, 0x7, RZ, 0xb8, !PT ;  /* 0x0000000703037812 */ /* 0x004fe400078eb8ff */
[----:B---3--:R-:W-:-:S03]  /*0760*/  LOP3.LUT R2, R2, 0xf, R7, 0xb8, !PT ;  /* 0x0000000f02027812 */ /* 0x008fc600078eb807 */
[----:B------:R4:W-:Y:S04]  /*0770*/  STS [UR10+0x34], R3 ;  /* 0x00003403ff007988 */ /* 0x0009e8000800080a */
[----:B------:R4:W-:Y:S02]  /*0780*/  STS [UR10+0x1c], R2 ;  /* 0x00001c02ff007988 */ /* 0x0009e4000800080a */
.L_x_11:
[----:B------:R-:W-:Y:S05]  /*0790*/  BSYNC.RECONVERGENT B0 ;  /* 0x0000000000007941 */ /* 0x000fea0003800200 */
.L_x_10:
[----:B------:R-:W-:Y:S04]  /*07a0*/  BSSY.RECONVERGENT B1, `(.L_x_12) ;  /* 0x000001a000017945 */ /* 0x000fe80003800200 */
[----:B------:R-:W-:Y:S04]  /*07b0*/  BSSY.RELIABLE B0, `(.L_x_13) ;  /* 0x0000015000007945 */ /* 0x000fe80003800100 */
[----:B------:R-:W-:Y:S05]  /*07c0*/  @P2 BRA `(.L_x_14) ;  /* 0x0000000000202947 */ /* 0x000fea0003800000 */
[----:B--234-:R-:W2:Y:S02]  /*07d0*/  LDS R2, [UR10+0x34] ;  /* 0x0000340aff027984 */ /* 0x01cea40008000800 */
[----:B--2---:R-:W-:-:S05]  /*07e0*/  LOP3.LUT R2, R2, 0x38, RZ, 0xb8, !PT ;  /* 0x0000003802027812 */ /* 0x004fca00078eb8ff */
[----:B------:R2:W-:Y:S01]  /*07f0*/  STS [UR10+0x34], R2 ;  /* 0x00003402ff007988 */ /* 0x0005e2000800080a */
[----:B------:R-:W-:Y:S05]  /*0800*/  @P2 BRA `(.L_x_15) ;  /* 0x0000000000202947 */ /* 0x000fea0003800000 */
[----:B--2---:R-:W2:Y:S01]  /*0810*/  LDS R2, [UR10+0x8] ;  /* 0x0000080aff027984 */ /* 0x004ea20008000800 */
[----:B------:R-:W-:-:S05]  /*0820*/  IMAD.MOV.U32 R3, RZ, RZ, 0x780 ;  /* 0x00000780ff037424 */ /* 0x000fca00078e00ff */
[----:B--2---:R-:W-:-:S05]  /*0830*/  LOP3.LUT R2, R2, 0x300, R3, 0xd8, !PT ;  /* 0x0000030002027812 */ /* 0x004fca00078ed803 */
[----:B------:R5:W-:Y:S02]  /*0840*/  STS [UR10+0x8], R2 ;  /* 0x00000802ff007988 */ /* 0x000be4000800080a */
.L_x_14:
[----:B------:R-:W-:Y:S05]  /*0850*/  @P2 BRA `(.L_x_16) ;  /* 0x0000000000282947 */ /* 0x000fea0003800000 */
[----:B--2345:R-:W2:Y:S02]  /*0860*/  LDS R2, [UR10+0x8] ;  /* 0x0000080aff027984 */ /* 0x03cea40008000800 */
[----:B--2---:R-:W-:-:S05]  /*0870*/  LOP3.LUT R2, R2, 0x1800, RZ, 0xb8, !PT ;  /* 0x0000180002027812 */ /* 0x004fca00078eb8ff */
[----:B------:R3:W-:Y:S02]  /*0880*/  STS [UR10+0x8], R2 ;  /* 0x00000802ff007988 */ /* 0x0007e4000800080a */
.L_x_15:
[----:B------:R-:W-:Y:S05]  /*0890*/  @P2 BREAK.RELIABLE B0 ;  /* 0x0000000000002942 */ /* 0x000fea0003800100 */
[----:B------:R-:W-:Y:S05]  /*08a0*/  @P2 BRA `(.L_x_17) ;  /* 0x0000000000242947 */ /* 0x000fea0003800000 */
[----:B------:R-:W4:Y:S01]  /*08b0*/  LDS R3, [UR10+0x8] ;  /* 0x0000080aff037984 */ /* 0x000f220008000800 */
[----:B--23--:R-:W-:-:S05]  /*08c0*/  IMAD.MOV.U32 R2, RZ, RZ, 0x6000 ;  /* 0x00006000ff027424 */ /* 0x00cfca00078e00ff */
[----:B----4-:R-:W-:-:S04]  /*08d0*/  LOP3.LUT R2, R3, 0x6000, R2, 0xd8, !PT ;  /* 0x0000600003027812 */ /* 0x010fc800078ed802 */
[----:B------:R-:W-:-:S05]  /*08e0*/  LOP3.LUT R2, R2, 0x400000, RZ, 0xb8, !PT ;  /* 0x0040000002027812 */ /* 0x000fca00078eb8ff */
[----:B------:R2:W-:Y:S02]  /*08f0*/  STS [UR10+0x8], R2 ;  /* 0x00000802ff007988 */ /* 0x0005e4000800080a */
.L_x_16:
[----:B------:R-:W-:Y:S05]  /*0900*/  BSYNC.RELIABLE B0 ;  /* 0x0000000000007941 */ /* 0x000fea0003800100 */
.L_x_13:
[----:B--2345:R-:W2:Y:S02]  /*0910*/  @!P2 LDS R2, [UR10+0x8] ;  /* 0x0000080aff02a984 */ /* 0x03cea40008000800 */
[----:B--2---:R-:W-:-:S05]  /*0920*/  @!P2 LOP3.LUT R2, R2, 0x8000, RZ, 0xb8, !PT ;  /* 0x000080000202a812 */ /* 0x004fca00078eb8ff */
[----:B------:R4:W-:Y:S02]  /*0930*/  @!P2 STS [UR10+0x8], R2 ;  /* 0x00000802ff00a988 */ /* 0x0009e4000800080a */
.L_x_17:
[----:B------:R-:W-:Y:S05]  /*0940*/  BSYNC.RECONVERGENT B1 ;  /* 0x0000000000017941 */ /* 0x000fea0003800200 */
.L_x_12:
[----:B------:R-:W-:Y:S05]  /*0950*/  WARPSYNC.ALL ;  /* 0x0000000000007948 */ /* 0x000fea0003800000 */
[----:B------:R-:W-:Y:S01]  /*0960*/  NOP ;  /* 0x0000000000007918 */ /* 0x000fe20000000000 */
[----:B------:R-:W5:Y:S02]  /*0970*/  LDC R5, c[0x0][0x39c] ;  /* 0x0000e700ff057b82 */ /* 0x000f640000000800 */
[----:B-----5:R-:W-:Y:S01]  /*0980*/  VIADD R5, R5, 0xffffffff ;  /* 0xffffffff05057836 */ /* 0x020fe20000000000 */
[----:B------:R-:W-:Y:S06]  /*0990*/  @P0 BRA `(.L_x_18) ;  /* 0x0000000000300947 */ /* 0x000fec0003800000 */
[----:B--234-:R-:W2:Y:S01]  /*09a0*/  S2R R2, SR_LANEID ;  /* 0x0000000000027919 */ /* 0x01cea20000000000 */
[----:B------:R-:W-:Y:S05]  /*09b0*/  WARPSYNC.ALL ;  /* 0x0000000000007948 */ /* 0x000fea0003800000 */
[----:B------:R-:W-:Y:S01]  /*09c0*/  NOP ;  /* 0x0000000000007918 */ /* 0x000fe20000000000 */
[----:B--2---:R-:W-:-:S05]  /*09d0*/  IMAD.SHL.U32 R6, R2, 0x4, RZ ;  /* 0x0000000402067824 */ /* 0x004fca00078e00ff */
[----:B------:R-:W2:Y:S01]  /*09e0*/  LDS R7, [R6+UR10] ;  /* 0x0000000a06077984 */ /* 0x000ea20008000800 */
[----:B------:R-:W-:-:S05]  /*09f0*/  IADD3 R2, P3, PT, R6, UR8, RZ ;  /* 0x0000000806027c10 */ /* 0x000fca000ff7e0ff */
[----:B------:R-:W-:-:S05]  /*0a00*/  IMAD.X R3, RZ, RZ, UR9, P3 ;  /* 0x00000009ff037e24 */ /* 0x000fca00098e06ff */
[----:B--2---:R5:W2:Y:S01]  /*0a10*/  ATOMG.E.EXCH.STRONG.GPU PT, RZ, [R2], R7 ;  /* 0x0000000702ff73a8 */ /* 0x004aa200041ee100 */
[----:B------:R-:W-:-:S04]  /*0a20*/  DEPBAR {5,4,3,2,1,0} ;  /* 0x0000003f0000791a */ /* 0x000fc80000000000 */
[----:B------:R-:W3:Y:S02]  /*0a30*/  CCTL.E.C.LDCU.IV.DEEP [UR8] ;  /* 0x0000000008007540 */ /* 0x000ee40009c08000 */
[----:B---3--:R5:W-:Y:S01]  /*0a40*/  UTMACCTL.IV [UR8] ;  /* 0x00000000080079b9 */ /* 0x008be20008000000 */
[----:B------:R-:W-:Y:S01]  /*0a50*/  NOP ;  /* 0x0000000000007918 */ /* 0x000fe20000000000 */
.L_x_18:
[----:B------:R-:W-:Y:S05]  /*0a60*/  @P0 BRA `(.L_x_19) ;  /* 0x00000000000c0947 */ /* 0x000fea0003800000 */
[----:B------:R0:W-:Y:S01]  /*0a70*/  UTMACMDFLUSH ;  /* 0x00000000000079b7 */ /* 0x0001e20000000000 */
[----:B------:R-:W-:Y:S05]  /*0a80*/  @P0 BRA `(.L_x_19) ;  /* 0x0000000000040947 */ /* 0x000fea0003800000 */
[----:B------:R-:W-:-:S04]  /*0a90*/  DEPBAR.LE SB0, 0x0 ;  /* 0x000080000000791a */ /* 0x000fc80000000000 */
.L_x_19:
[----:B------:R-:W-:Y:S05]  /*0aa0*/  WARPSYNC.ALL ;  /* 0x0000000000007948 */ /* 0x000fea0003800000 */
[----:B------:R-:W-:Y:S01]  /*0ab0*/  NOP ;  /* 0x0000000000007918 */ /* 0x000fe20000000000 */
[----:B--2---:R-:W-:Y:S06]  /*0ac0*/  BAR.SYNC.DEFER_BLOCKING 0x0 ;  /* 0x0000000000007b1d */ /* 0x004fec0000010000 */
[----:B------:R-:W-:Y:S02]  /*0ad0*/  BSSY.RECONVERGENT B1, `(.L_x_20) ;  /* 0x000000b000017945 */ /* 0x000fe40003800200 */
[----:B------:R-:W-:Y:S06]  /*0ae0*/  BAR.SYNC.DEFER_BLOCKING 0x0 ;  /* 0x0000000000007b1d */ /* 0x000fec0000010000 */
[----:B------:R2:W-:Y:S01]  /*0af0*/  @!P0 STS [R11], RZ ;  /* 0x000000ff0b008388 */ /* 0x0005e20000000800 */
[----:B------:R-:W-:Y:S01]  /*0b00*/  NOP ;  /* 0x0000000000007918 */ /* 0x000fe20000000000 */
[----:B------:R-:W-:Y:S05]  /*0b10*/  @P2 BRA `(.L_x_21) ;  /* 0x0000000000182947 */ /* 0x000fea0003800000 */
[----:B---345:R-:W3:Y:S01]  /*0b20*/  LDS R2, [UR10+0x8] ;  /* 0x0000080aff027984 */ /* 0x038ee20008000800 */
[----:B------:R-:W4:Y:S01]  /*0b30*/  LDC.64 R6, c[0x0][0x388] ;  /* 0x0000e200ff067b82 */ /* 0x000f220000000a00 */
[----:B------:R-:W-:Y:S02]  /*0b40*/  IMAD.MOV.U32 R3, RZ, RZ, 0x70 ;  /* 0x00000070ff037424 */ /* 0x000fe400078e00ff */
[----:B----4-:R4:W-:Y:S03]  /*0b50*/  STS.64 [UR10], R6 ;  /* 0x00000006ff007988 */ /* 0x0109e60008000a0a */
[----:B---3--:R-:W-:-:S05]  /*0b60*/  LOP3.LUT R2, R2, 0x10, R3, 0xd8, !PT ;  /* 0x0000001002027812 */ /* 0x008fca00078ed803 */
[----:B------:R4:W-:Y:S02]  /*0b70*/  STS [UR10+0x8], R2 ;  /* 0x00000802ff007988 */ /* 0x0009e4000800080a */
.L_x_21:
[----:B-----5:R-:W-:Y:S05]  /*0b80*/  BSYNC.RECONVERGENT B1 ;  /* 0x0000000000017941 */ /* 0x020fea0003800200 */
.L_x_20:
[----:B------:R-:W-:Y:S04]  /*0b90*/  BSSY.RECONVERGENT B1, `(.L_x_22) ;  /* 0x000000a000017945 */ /* 0x000fe80003800200 */
[----:B------:R-:W-:Y:S05]  /*0ba0*/  @P2 BRA `(.L_x_23) ;  /* 0x0000000000202947 */ /* 0x000fea0003800000 */
[----:B---34-:R-:W3:Y:S01]  /*0bb0*/  LDS R2, [UR10+0x34] ;  /* 0x0000340aff027984 */ /* 0x018ee20008000800 */
[----:B------:R-:W-:Y:S02]  /*0bc0*/  IMAD.MOV.U32 R7, RZ, RZ, 0x3f000000 ;  /* 0x3f000000ff077424 */ /* 0x000fe400078e00ff */
[----:B------:R-:W-:Y:S01]  /*0bd0*/  @!P2 IMAD.MOV.U32 R6, RZ, RZ, 0x3f ;  /* 0x0000003fff06a424 */ /* 0x000fe200078e00ff */
[----:B------:R-:W4:Y:S02]  /*0be0*/  @!P2 LDS R3, [UR10+0x38] ;  /* 0x0000380aff03a984 */ /* 0x000f240008000800 */
[----:B---3--:R-:W-:Y:S02]  /*0bf0*/  LOP3.LUT R2, R2, 0xff000000, R7, 0xb8, !PT ;  /* 0xff00000002027812 */ /* 0x008fe400078eb807 */
[----:B----4-:R-:W-:-:S03]  /*0c00*/  @!P2 LOP3.LUT R3, R3, 0xff, R6, 0xb8, !PT ;  /* 0x000000ff0303a812 */ /* 0x010fc600078eb806 */
[----:B------:R5:W-:Y:S04]  /*0c10*/  STS [UR10+0x34], R2 ;  /* 0x00003402ff007988 */ /* 0x000be8000800080a */
[----:B------:R5:W-:Y:S02]  /*0c20*/  @!P2 STS [UR10+0x38], R3 ;  /* 0x00003803ff00a988 */ /* 0x000be4000800080a */
.L_x_23:
[----:B------:R-:W-:Y:S05]  /*0c30*/  BSYNC.RECONVERGENT B1 ;  /* 0x0000000000017941 */ /* 0x000fea0003800200 */
.L_x_22:
[----:B------:R-:W-:Y:S04]  /*0c40*/  BSSY.RECONVERGENT B1, `(.L_x_24) ;  /* 0x0000004000017945 */ /* 0x000fe80003800200 */
[----:B------:R-:W-:Y:S05]  /*0c50*/  @P2 BRA `(.L_x_25) ;  /* 0x0000000000082947 */ /* 0x000fea0003800000 */
[----:B------:R2:W-:Y:S04]  /*0c60*/  STS [UR10+0x24], R12 ;  /* 0x0000240cff007988 */ /* 0x0005e8000800080a */
[----:B------:R2:W-:Y:S02]  /*0c70*/  STS [UR10+0x20], R5 ;  /* 0x00002005ff007988 */ /* 0x0005e4000800080a */
.L_x_25:
[----:B------:R-:W-:Y:S05]  /*0c80*/  BSYNC.RECONVERGENT B1 ;  /* 0x0000000000017941 */ /* 0x000fea0003800200 */
.L_x_24:
[----:B------:R-:W-:Y:S04]  /*0c90*/  BSSY.RECONVERGENT B1, `(.L_x_26) ;  /* 0x000000e000017945 */ /* 0x000fe80003800200 */
[----:B------:R-:W-:Y:S05]  /*0ca0*/  @P2 BRA `(.L_x_27) ;  /* 0x0000000000302947 */ /* 0x000fea0003800000 */
[----:B-----5:R-:W5:Y:S01]  /*0cb0*/  LDS R3, [UR10+0x34] ;  /* 0x0000340aff037984 */ /* 0x020f620008000800 */
[----:B----4-:R-:W4:Y:S03]  /*0cc0*/  LDC.64 R6, c[0x0][0x3b0] ;  /* 0x0000ec00ff067b82 */ /* 0x010f260000000a00 */
[----:B---3--:R-:W3:Y:S01]  /*0cd0*/  LDS R2, [UR10+0x1c] ;  /* 0x00001c0aff027984 */ /* 0x008ee20008000800 */
[C---:B----4-:R-:W-:Y:S01]  /*0ce0*/  SHF.L.U64.HI R7, R6.reuse, 0x1, R7 ;  /* 0x0000000106077819 */ /* 0x050fe20000010207 */
[----:B------:R-:W-:-:S03]  /*0cf0*/  IMAD.SHL.U32 R6, R6, 0x2, RZ ;  /* 0x0000000206067824 */ /* 0x000fc600078e00ff */
[--C-:B------:R-:W-:Y:S02]  /*0d00*/  SHF.R.U32.HI R9, RZ, 0x4, R7.reuse ;  /* 0x00000004ff097819 */ /* 0x100fe40000011607 */
[----:B------:R-:W-:-:S05]  /*0d10*/  SHF.R.U64 R6, R6, 0x4, R7 ;  /* 0x0000000406067819 */ /* 0x000fca0000001207 */
[----:B------:R4:W-:Y:S01]  /*0d20*/  STS [UR10+0xc], R6 ;  /* 0x00000c06ff007988 */ /* 0x0009e2000800080a */
[----:B-----5:R-:W-:Y:S02]  /*0d30*/  LOP3.LUT R3, R3, 0x7, RZ, 0xb8, !PT ;  /* 0x0000000703037812 */ /* 0x020fe400078eb8ff */
[----:B---3--:R-:W-:-:S03]  /*0d40*/  LOP3.LUT R2, R2, 0xf, R9, 0xb8, !PT ;  /* 0x0000000f02027812 */ /* 0x008fc600078eb809 */
[----:B------:R4:W-:Y:S04]  /*0d50*/  STS [UR10+0x34], R3 ;  /* 0x00003403ff007988 */ /* 0x0009e8000800080a */
[----:B------:R4:W-:Y:S02]  /*0d60*/  STS [UR10+0x1c], R2 ;  /* 0x00001c02ff007988 */ /* 0x0009e4000800080a */
.L_x_27:
[----:B------:R-:W-:Y:S05]  /*0d70*/  BSYNC.RECONVERGENT B1 ;  /* 0x0000000000017941 */ /* 0x000fea0003800200 */
.L_x_26:
[----:B------:R-:W-:Y:S04]  /*0d80*/  BSSY.RECONVERGENT B2, `(.L_x_28) ;  /* 0x000001a000027945 */ /* 0x000fe80003800200 */
[----:B------:R-:W-:Y:S04]  /*0d90*/  BSSY.RELIABLE B1, `(.L_x_29) ;  /* 0x0000015000017945 */ /* 0x000fe80003800100 */
[----:B------:R-:W-:Y:S05]  /*0da0*/  @P2 BRA `(.L_x_30) ;  /* 0x0000000000202947 */ /* 0x000fea0003800000 */
[----:B---345:R-:W3:Y:S02]  /*0db0*/  LDS R2, [UR10+0x34] ;  /* 0x0000340aff027984 */ /* 0x038ee40008000800 */
[----:B---3--:R-:W-:-:S05]  /*0dc0*/  LOP3.LUT R2, R2, 0x38, RZ, 0xb8, !PT ;  /* 0x0000003802027812 */ /* 0x008fca00078eb8ff */
[----:B------:R3:W-:Y:S01]  /*0dd0*/  STS [UR10+0x34], R2 ;  /* 0x00003402ff007988 */ /* 0x0007e2000800080a */
[----:B------:R-:W-:Y:S05]  /*0de0*/  @P2 BRA `(.L_x_31) ;  /* 0x0000000000202947 */ /* 0x000fea0003800000 */
[----:B---3--:R-:W3:Y:S01]  /*0df0*/  LDS R2, [UR10+0x8] ;  /* 0x0000080aff027984 */ /* 0x008ee20008000800 */
[----:B------:R-:W-:-:S05]  /*0e00*/  IMAD.MOV.U32 R3, RZ, RZ, 0x780 ;  /* 0x00000780ff037424 */ /* 0x000fca00078e00ff */
[----:B---3--:R-:W-:-:S05]  /*0e10*/  LOP3.LUT R2, R2, 0x300, R3, 0xd8, !PT ;  /* 0x0000030002027812 */ /* 0x008fca00078ed803 */
[----:B------:R3:W-:Y:S02]  /*0e20*/  STS [UR10+0x8], R2 ;  /* 0x00000802ff007988 */ /* 0x0007e4000800080a */
.L_x_30:
[----:B------:R-:W-:Y:S05]  /*0e30*/  @P2 BRA `(.L_x_32) ;  /* 0x0000000000282947 */ /* 0x000fea0003800000 */
[----:B---345:R-:W3:Y:S02]  /*0e40*/  LDS R2, [UR10+0x8] ;  /* 0x0000080aff027984 */ /* 0x038ee40008000800 */
[----:B---3--:R-:W-:-:S05]  /*0e50*/  LOP3.LUT R2, R2, 0x1800, RZ, 0xb8, !PT ;  /* 0x0000180002027812 */ /* 0x008fca00078eb8ff */
[----:B------:R4:W-:Y:S02]  /*0e60*/  STS [UR10+0x8], R2 ;  /* 0x00000802ff007988 */ /* 0x0009e4000800080a */
.L_x_31:
[----:B------:R-:W-:Y:S05]  /*0e70*/  @P2 BREAK.RELIABLE B1 ;  /* 0x0000000000012942 */ /* 0x000fea0003800100 */
[----:B------:R-:W-:Y:S05]  /*0e80*/  @P2 BRA `(.L_x_33) ;  /* 0x0000000000242947 */ /* 0x000fea0003800000 */
[----:B---34-:R-:W3:Y:S01]  /*0e90*/  LDS R2, [UR10+0x8] ;  /* 0x0000080aff027984 */ /* 0x018ee20008000800 */
[----:B------:R-:W-:-:S05]  /*0ea0*/  IMAD.MOV.U32 R3, RZ, RZ, 0x6000 ;  /* 0x00006000ff037424 */ /* 0x000fca00078e00ff */
[----:B---3--:R-:W-:-:S04]  /*0eb0*/  LOP3.LUT R2, R2, 0x6000, R3, 0xd8, !PT ;  /* 0x0000600002027812 */ /* 0x008fc800078ed803 */
[----:B------:R-:W-:-:S05]  /*0ec0*/  LOP3.LUT R2, R2, 0x400000, RZ, 0xb8, !PT ;  /* 0x0040000002027812 */ /* 0x000fca00078eb8ff */
[----:B------:R3:W-:Y:S02]  /*0ed0*/  STS [UR10+0x8], R2 ;  /* 0x00000802ff007988 */ /* 0x0007e4000800080a */
.L_x_32:
[----:B------:R-:W-:Y:S05]  /*0ee0*/  BSYNC.RELIABLE B1 ;  /* 0x0000000000017941 */ /* 0x000fea0003800100 */
.L_x_29:
[----:B---345:R-:W3:Y:S02]  /*0ef0*/  @!P2 LDS R2, [UR10+0x8] ;  /* 0x0000080aff02a984 */ /* 0x038ee40008000800 */
[----:B---3--:R-:W-:-:S05]  /*0f00*/  @!P2 LOP3.LUT R2, R2, 0x8000, RZ, 0xb8, !PT ;  /* 0x000080000202a812 */ /* 0x008fca00078eb8ff */
[----:B------:R5:W-:Y:S02]  /*0f10*/  @!P2 STS [UR10+0x8], R2 ;  /* 0x00000802ff00a988 */ /* 0x000be4000800080a */
.L_x_33:
[----:B------:R-:W-:Y:S05]  /*0f20*/  BSYNC.RECONVERGENT B2 ;  /* 0x0000000000027941 */ /* 0x000fea0003800200 */
.L_x_28:
[----:B------:R-:W-:Y:S05]  /*0f30*/  WARPSYNC.ALL ;  /* 0x0000000000007948 */ /* 0x000fea0003800000 */
[----:B------:R-:W-:Y:S01]  /*0f40*/  NOP ;  /* 0x0000000000007918 */ /* 0x000fe20000000000 */
[----:B------:R-:W-:-:S04]  /*0f50*/  UIADD3 UR5, UPT, UPT, UR4, 0x80, URZ ;  /* 0x0000008004057890 */ /* 0x000fc8000fffe0ff */
[----:B------:R-:W-:-:S04]  /*0f60*/  UIADD3 UR6, UP0, UPT, UR5, UR12, URZ ;  /* 0x0000000c05067290 */ /* 0x000fc8000ff1e0ff */
[----:B------:R-:W-:Y:S01]  /*0f70*/  ULEA.HI.X.SX32 UR7, UR5, UR13, 0x1, UP0 ;  /* 0x0000000d05077291 */ /* 0x000fe200080f0eff */
[----:B------:R-:W-:Y:S11]  /*0f80*/  @P0 BRA `(.L_x_34) ;  /* 0x0000000000300947 */ /* 0x000ff60003800000 */
[----:B---345:R-:W3:Y:S01]  /*0f90*/  S2R R2, SR_LANEID ;  /* 0x0000000000027919 */ /* 0x038ee20000000000 */
[----:B------:R-:W-:Y:S05]  /*0fa0*/  WARPSYNC.ALL ;  /* 0x0000000000007948 */ /* 0x000fea0003800000 */
[----:B------:R-:W-:Y:S01]  /*0fb0*/  NOP ;  /* 0x0000000000007918 */ /* 0x000fe20000000000 */
[----:B---3--:R-:W-:-:S05]  /*0fc0*/  IMAD.SHL.U32 R6, R2, 0x4, RZ ;  /* 0x0000000402067824 */ /* 0x008fca00078e00ff */
[----:B------:R-:W3:Y:S01]  /*0fd0*/  LDS R7, [R6+UR10] ;  /* 0x0000000a06077984 */ /* 0x000ee20008000800 */
[----:B------:R-:W-:-:S05]  /*0fe0*/  IADD3 R2, P3, PT, R6, UR6, RZ ;  /* 0x0000000606027c10 */ /* 0x000fca000ff7e0ff */
[----:B------:R-:W-:-:S05]  /*0ff0*/  IMAD.X R3, RZ, RZ, UR7, P3 ;  /* 0x00000007ff037e24 */ /* 0x000fca00098e06ff */
[----:B---3--:R3:W4:Y:S01]  /*1000*/  ATOMG.E.EXCH.STRONG.GPU PT, RZ, [R2], R7 ;  /* 0x0000000702ff73a8 */ /* 0x00872200041ee100 */
[----:B------:R-:W-:-:S04]  /*1010*/  DEPBAR {5,4,3,2,1,0} ;  /* 0x0000003f0000791a */ /* 0x000fc80000000000 */
[----:B------:R-:W5:Y:S02]  /*1020*/  CCTL.E.C.LDCU.IV.DEEP [UR6] ;  /* 0x0000000006007540 */ /* 0x000f640009c08000 */
[----:B-----5:R3:W-:Y:S01]  /*1030*/  UTMACCTL.IV [UR6] ;  /* 0x00000000060079b9 */ /* 0x0207e20008000000 */
[----:B------:R-:W-:Y:S01]  /*1040*/  NOP ;  /* 0x0000000000007918 */ /* 0x000fe20000000000 */
.L_x_34:
[----:B------:R-:W-:Y:S05]  /*1050*/  @P0 BRA `(.L_x_35) ;  /* 0x00000000000c0947 */ /* 0x000fea0003800000 */
[----:B------:R0:W-:Y:S01]  /*1060*/  UTMACMDFLUSH ;  /* 0x00000000000079b7 */ /* 0x0001e20000000000 */
[----:B------:R-:W-:Y:S05]  /*1070*/  @P0 BRA `(.L_x_35) ;  /* 0x0000000000040947 */ /* 0x000fea0003800000 */
[----:B------:R-:W-:-:S04]  /*1080*/  DEPBAR.LE SB0, 0x0 ;  /* 0x000080000000791a */ /* 0x000fc80000000000 */
.L_x_35:
[----:B------:R-:W-:Y:S05]  /*1090*/  WARPSYNC.ALL ;  /* 0x0000000000007948 */ /* 0x000fea0003800000 */
[----:B------:R-:W-:Y:S01]  /*10a0*/  NOP ;  /* 0x0000000000007918 */ /* 0x000fe20000000000 */
[----:B----4-:R-:W-:Y:S06]  /*10b0*/  BAR.SYNC.DEFER_BLOCKING 0x0 ;  /* 0x0000000000007b1d */ /* 0x010fec0000010000 */
[----:B------:R-:W-:Y:S02]  /*10c0*/  BSSY.RECONVERGENT B2, `(.L_x_36) ;  /* 0x000000b000027945 */ /* 0x000fe40003800200 */
[----:B------:R-:W-:Y:S06]  /*10d0*/  BAR.SYNC.DEFER_BLOCKING 0x0 ;  /* 0x0000000000007b1d */ /* 0x000fec0000010000 */
[----:B------:R4:W-:Y:S01]  /*10e0*/  @!P0 STS [R11], RZ ;  /* 0x000000ff0b008388 */ /* 0x0009e20000000800 */
[----:B------:R-:W-:Y:S01]  /*10f0*/  NOP ;  /* 0x0000000000007918 */ /* 0x000fe20000000000 */
[----:B------:R-:W-:Y:S05]  /*1100*/  @P2 BRA `(.L_x_37) ;  /* 0x0000000000182947 */ /* 0x000fea0003800000 */
[----:B---3-5:R-:W3:Y:S01]  /*1110*/  LDS R2, [UR10+0x8] ;  /* 0x0000080aff027984 */ /* 0x028ee20008000800 */
[----:B------:R-:W5:Y:S01]  /*1120*/  LDC.64 R6, c[0x0][0x390] ;  /* 0x0000e400ff067b82 */ /* 0x000f620000000a00 */
[----:B------:R-:W-:Y:S02]  /*1130*/  IMAD.MOV.U32 R3, RZ, RZ, 0x70 ;  /* 0x00000070ff037424 */ /* 0x000fe400078e00ff */
[----:B-----5:R5:W-:Y:S03]  /*1140*/  STS.64 [UR10], R6 ;  /* 0x00000006ff007988 */ /* 0x020be60008000a0a */
[----:B---3--:R-:W-:-:S05]  /*1150*/  LOP3.LUT R2, R2, 0x10, R3, 0xd8, !PT ;  /* 0x0000001002027812 */ /* 0x008fca00078ed803 */
[----:B------:R5:W-:Y:S02]  /*1160*/  STS [UR10+0x8], R2 ;  /* 0x00000802ff007988 */ /* 0x000be4000800080a */
.L_x_37:
[----:B---3--:R-:W-:Y:S05]  /*1170*/  BSYNC.RECONVERGENT B2 ;  /* 0x0000000000027941 */ /* 0x008fea0003800200 */
.L_x_36:
[----:B------:R-:W-:Y:S04]  /*1180*/  BSSY.RECONVERGENT B3, `(.L_x_38) ;  /* 0x0000011000037945 */ /* 0x000fe80003800200 */
[----:B------:R-:W-:Y:S04]  /*1190*/  BSSY.RELIABLE B2, `(.L_x_39) ;  /* 0x000000e000027945 */ /* 0x000fe80003800100 */
[----:B------:R-:W-:Y:S05]  /*11a0*/  @P2 BRA `(.L_x_40) ;  /* 0x0000000000242947 */ /* 0x000fea0003800000 */
[----:B-----5:R-:W3:Y:S01]  /*11b0*/  LDS R2, [UR10+0x34] ;  /* 0x0000340aff027984 */ /* 0x020ee20008000800 */
[----:B------:R-:W-:-:S05]  /*11c0*/  IMAD.MOV.U32 R3, RZ, RZ, 0x3f000000 ;  /* 0x3f000000ff037424 */ /* 0x000fca00078e00ff */
[----:B---3--:R-:W-:-:S05]  /*11d0*/  LOP3.LUT R2, R2, 0xff000000, R3, 0xb8, !PT ;  /* 0xff00000002027812 */ /* 0x008fca00078eb803 */
[----:B------:R3:W-:Y:S01]  /*11e0*/  STS [UR10+0x34], R2 ;  /* 0x00003402ff007988 */ /* 0x0007e2000800080a */
[----:B------:R-:W-:Y:S05]  /*11f0*/  @P2 BRA `(.L_x_41) ;  /* 0x00000000001c2947 */ /* 0x000fea0003800000 */
[----:B---3--:R-:W3:Y:S01]  /*1200*/  LDS R2, [UR10+0x38] ;  /* 0x0000380aff027984 */ /* 0x008ee20008000800 */
[----:B------:R-:W-:-:S05]  /*1210*/  IMAD.MOV.U32 R3, RZ, RZ, 0x3f ;  /* 0x0000003fff037424 */ /* 0x000fca00078e00ff */
[----:B---3--:R-:W-:-:S05]  /*1220*/  LOP3.LUT R2, R2, 0xff, R3, 0xb8, !PT ;  /* 0x000000ff02027812 */ /* 0x008fca00078eb803 */
[----:B------:R3:W-:Y:S02]  /*1230*/  STS [UR10+0x38], R2 ;  /* 0x00003802ff007988 */ /* 0x0007e4000800080a */
.L_x_40:
[----:B------:R-:W-:Y:S05]  /*1240*/  @P2 BREAK.RELIABLE B2 ;  /* 0x0000000000022942 */ /* 0x000fea0003800100 */
[----:B------:R-:W-:Y:S05]  /*1250*/  @P2 BRA `(.L_x_42) ;  /* 0x00000000000c2947 */ /* 0x000fea0003800000 */
[----:B------:R2:W-:Y:S02]  /*1260*/  STS [UR10+0x20], R5 ;  /* 0x00002005ff007988 */ /* 0x0005e4000800080a */
.L_x_41:
[----:B------:R-:W-:Y:S05]  /*1270*/  BSYNC.RELIABLE B2 ;  /* 0x0000000000027941 */ /* 0x000fea0003800100 */
.L_x_39:
[----:B------:R2:W-:Y:S02]  /*1280*/  @!P2 STS [UR10+0x24], R4 ;  /* 0x00002404ff00a988 */ /* 0x0005e4000800080a */
.L_x_42:
[----:B------:R-:W-:Y:S05]  /*1290*/  BSYNC.RECONVERGENT B3 ;  /* 0x0000000000037941 */ /* 0x000fea0003800200 */
.L_x_38:
[----:B------:R-:W-:Y:S05]  /*12a0*/  WARPSYNC.ALL ;  /* 0x0000000000007948 */ /* 0x000fea0003800000 */
[----:B------:R-:W-:Y:S01]  /*12b0*/  NOP ;  /* 0x0000000000007918 */ /* 0x000fe20000000000 */
[----:B------:R-:W-:Y:S04]  /*12c0*/  BSSY.RECONVERGENT B3, `(.L_x_43) ;  /* 0x000000e000037945 */ /* 0x000fe80003800200 */
[----:B------:R-:W-:Y:S05]  /*12d0*/  @P2 BRA `(.L_x_44) ;  /* 0x0000000000302947 */ /* 0x000fea0003800000 */
[----:B------:R-:W2:Y:S02]  /*12e0*/  LDS R3, [UR10+0x34] ;  /* 0x0000340aff037984 */ /* 0x000ea40008000800 */
[----:B--2---:R-:W2:Y:S02]  /*12f0*/  LDC.64 R4, c[0x0][0x3b8] ;  /* 0x0000ee00ff047b82 */ /* 0x004ea40000000a00 */
[----:B---3-5:R-:W3:Y:S01]  /*1300*/  LDS R2, [UR10+0x1c] ;  /* 0x00001c0aff027984 */ /* 0x028ee20008000800 */
[C---:B--2---:R-:W-:Y:S01]  /*1310*/  SHF.L.U64.HI R5, R4.reuse, 0x1, R5 ;  /* 0x0000000104057819 */ /* 0x044fe20000010205 */
[----:B------:R-:W-:-:S03]  /*1320*/  IMAD.SHL.U32 R4, R4, 0x2, RZ ;  /* 0x0000000204047824 */ /* 0x000fc600078e00ff */
[--C-:B------:R-:W-:Y:S02]  /*1330*/  SHF.R.U32.HI R7, RZ, 0x4, R5.reuse ;  /* 0x00000004ff077819 */ /* 0x100fe40000011605 */
[----:B------:R-:W-:-:S05]  /*1340*/  SHF.R.U64 R4, R4, 0x4, R5 ;  /* 0x0000000404047819 */ /* 0x000fca0000001205 */
[----:B------:R2:W-:Y:S01]  /*1350*/  STS [UR10+0xc], R4 ;  /* 0x00000c04ff007988 */ /* 0x0005e2000800080a */
[----:B------:R-:W-:Y:S02]  /*1360*/  LOP3.LUT R3, R3, 0x7, RZ, 0xb8, !PT ;  /* 0x0000000703037812 */ /* 0x000fe400078eb8ff */
[----:B---3--:R-:W-:-:S03]  /*1370*/  LOP3.LUT R2, R2, 0xf, R7, 0xb8, !PT ;  /* 0x0000000f02027812 */ /* 0x008fc600078eb807 */
[----:B------:R2:W-:Y:S04]  /*1380*/  STS [UR10+0x34], R3 ;  /* 0x00003403ff007988 */ /* 0x0005e8000800080a */
[----:B------:R2:W-:Y:S02]  /*1390*/  STS [UR10+0x1c], R2 ;  /* 0x00001c02ff007988 */ /* 0x0005e4000800080a */
.L_x_44:
[----:B------:R-:W-:Y:S05]  /*13a0*/  BSYNC.RECONVERGENT B3 ;  /* 0x0000000000037941 */ /* 0x000fea0003800200 */
.L_x_43:
[----:B------:R-:W-:Y:S04]  /*13b0*/  BSSY.RECONVERGENT B4, `(.L_x_45) ;  /* 0x000001a000047945 */ /* 0x000fe80003800200 */
[----:B------:R-:W-:Y:S04]  /*13c0*/  BSSY.RELIABLE B3, `(.L_x_46) ;  /* 0x0000015000037945 */ /* 0x000fe80003800100 */
[----:B------:R-:W-:Y:S05]  /*13d0*/  @P2 BRA `(.L_x_47) ;  /* 0x0000000000202947 */ /* 0x000fea0003800000 */
[----:B--23-5:R-:W2:Y:S02]  /*13e0*/  LDS R2, [UR10+0x34] ;  /* 0x0000340aff027984 */ /* 0x02cea40008000800 */
[----:B--2---:R-:W-:-:S05]  /*13f0*/  LOP3.LUT R2, R2, 0x38, RZ, 0xb8, !PT ;  /* 0x0000003802027812 */ /* 0x004fca00078eb8ff */
[----:B------:R2:W-:Y:S01]  /*1400*/  STS [UR10+0x34], R2 ;  /* 0x00003402ff007988 */ /* 0x0005e2000800080a */
[----:B------:R-:W-:Y:S05]  /*1410*/  @P2 BRA `(.L_x_48) ;  /* 0x0000000000202947 */ /* 0x000fea0003800000 */
[----:B--2---:R-:W2:Y:S01]  /*1420*/  LDS R2, [UR10+0x8] ;  /* 0x0000080aff027984 */ /* 0x004ea20008000800 */
[----:B------:R-:W-:-:S05]  /*1430*/  IMAD.MOV.U32 R3, RZ, RZ, 0x780 ;  /* 0x00000780ff037424 */ /* 0x000fca00078e00ff */
[----:B--2---:R-:W-:-:S05]  /*1440*/  LOP3.LUT R2, R2, 0x300, R3, 0xd8, !PT ;  /* 0x0000030002027812 */ /* 0x004fca00078ed803 */
[----:B------:R2:W-:Y:S02]  /*1450*/  STS [UR10+0x8], R2 ;  /* 0x00000802ff007988 */ /* 0x0005e4000800080a */
.L_x_47:
[----:B------:R-:W-:Y:S05]  /*1460*/  @P2 BRA `(.L_x_49) ;  /* 0x0000000000282947 */ /* 0x000fea0003800000 */
[----:B--23-5:R-:W2:Y:S02]  /*1470*/  LDS R2, [UR10+0x8] ;  /* 0x0000080aff027984 */ /* 0x02cea40008000800 */
[----:B--2---:R-:W-:-:S05]  /*1480*/  LOP3.LUT R2, R2, 0x1800, RZ, 0xb8, !PT ;  /* 0x0000180002027812 */ /* 0x004fca00078eb8ff */
[----:B------:R3:W-:Y:S02]  /*1490*/  STS [UR10+0x8], R2 ;  /* 0x00000802ff007988 */ /* 0x0007e4000800080a */
.L_x_48:
[----:B------:R-:W-:Y:S05]  /*14a0*/  @P2 BREAK.RELIABLE B3 ;  /* 0x0000000000032942 */ /* 0x000fea0003800100 */
[----:B------:R-:W-:Y:S05]  /*14b0*/  @P2 BRA `(.L_x_50) ;  /* 0x0000000000242947 */ /* 0x000fea0003800000 */
[----:B--23--:R-:W2:Y:S01]  /*14c0*/  LDS R2, [UR10+0x8] ;  /* 0x0000080aff027984 */ /* 0x00cea20008000800 */
[----:B------:R-:W-:-:S05]  /*14d0*/  IMAD.MOV.U32 R3, RZ, RZ, 0x6000 ;  /* 0x00006000ff037424 */ /* 0x000fca00078e00ff */
[----:B--2---:R-:W-:-:S04]  /*14e0*/  LOP3.LUT R2, R2, 0x6000, R3, 0xd8, !PT ;  /* 0x0000600002027812 */ /* 0x004fc800078ed803 */
[----:B------:R-:W-:-:S05]  /*14f0*/  LOP3.LUT R2, R2, 0x400000, RZ, 0xb8, !PT ;  /* 0x0040000002027812 */ /* 0x000fca00078eb8ff */
[----:B------:R2:W-:Y:S02]  /*1500*/  STS [UR10+0x8], R2 ;  /* 0x00000802ff007988 */ /* 0x0005e4000800080a */
.L_x_49:
[----:B------:R-:W-:Y:S05]  /*1510*/  BSYNC.RELIABLE B3 ;  /* 0x0000000000037941 */ /* 0x000fea0003800100 */
.L_x_46:
[----:B--23-5:R-:W2:Y:S02]  /*1520*/  @!P2 LDS R2, [UR10+0x8] ;  /* 0x0000080aff02a984 */ /* 0x02cea40008000800 */
[----:B--2---:R-:W-:-:S05]  /*1530*/  @!P2 LOP3.LUT R2, R2, 0x8000, RZ, 0xb8, !PT ;  /* 0x000080000202a812 */ /* 0x004fca00078eb8ff */
[----:B------:R5:W-:Y:S02]  /*1540*/  @!P2 STS [UR10+0x8], R2 ;  /* 0x00000802ff00a988 */ /* 0x000be4000800080a */
.L_x_50:
[----:B------:R-:W-:Y:S05]  /*1550*/  BSYNC.RECONVERGENT B4 ;  /* 0x0000000000047941 */ /* 0x000fea0003800200 */
.L_x_45:
[----:B------:R-:W-:Y:S05]  /*1560*/  WARPSYNC.ALL ;  /* 0x0000000000007948 */ /* 0x000fea0003800000 */
[----:B------:R-:W-:Y:S01]  /*1570*/  NOP ;  /* 0x0000000000007918 */ /* 0x000fe20000000000 */
[----:B------:R-:W-:-:S04]  /*1580*/  UIADD3 UR4, UPT, UPT, UR4, 0x100, URZ ;  /* 0x0000010004047890 */ /* 0x000fc8000fffe0ff */
[----:B------:R-:W-:-:S04]  /*1590*/  UIADD3 UR12, UP0, UPT, UR4, UR12, URZ ;  /* 0x0000000c040c7290 */ /* 0x000fc8000ff1e0ff */
[----:B------:R-:W-:Y:S01]  /*15a0*/  ULEA.HI.X.SX32 UR13, UR4, UR13, 0x1, UP0 ;  /* 0x0000000d040d7291 */ /* 0x000fe200080f0eff */
[----:B------:R-:W-:Y:S11]  /*15b0*/  @P0 BRA `(.L_x_51) ;  /* 0x0000000000300947 */ /* 0x000ff60003800000 */
[----:B--23-5:R-:W2:Y:S01]  /*15c0*/  S2R R2, SR_LANEID ;  /* 0x0000000000027919 */ /* 0x02cea20000000000 */
[----:B------:R-:W-:Y:S05]  /*15d0*/  WARPSYNC.ALL ;  /* 0x0000000000007948 */ /* 0x000fea0003800000 */
[----:B------:R-:W-:Y:S01]  /*15e0*/  NOP ;  /* 0x0000000000007918 */ /* 0x000fe20000000000 */
[----:B--2---:R-:W-:-:S05]  /*15f0*/  IMAD.SHL.U32 R4, R2, 0x4, RZ ;  /* 0x0000000402047824 */ /* 0x004fca00078e00ff */
[----:B------:R-:W2:Y:S01]  /*1600*/  LDS R5, [R4+UR10] ;  /* 0x0000000a04057984 */ /* 0x000ea20008000800 */
[----:B------:R-:W-:-:S05]  /*1610*/  IADD3 R2, P3, PT, R4, UR12, RZ ;  /* 0x0000000c04027c10 */ /* 0x000fca000ff7e0ff */
[----:B------:R-:W-:-:S05]  /*1620*/  IMAD.X R3, RZ, RZ, UR13, P3 ;  /* 0x0000000dff037e24 */ /* 0x000fca00098e06ff */
[----:B--2---:R2:W3:Y:S01]  /*1630*/  ATOMG.E.EXCH.STRONG.GPU PT, RZ, [R2], R5 ;  /* 0x0000000502ff73a8 */ /* 0x0044e200041ee100 */
[----:B------:R-:W-:-:S04]  /*1640*/  DEPBAR {5,4,3,2,1,0} ;  /* 0x0000003f0000791a */ /* 0x000fc80000000000 */
[----:B------:R-:W5:Y:S02]  /*1650*/  CCTL.E.C.LDCU.IV.DEEP [UR12] ;  /* 0x000000000c007540 */ /* 0x000f640009c08000 */
[----:B-----5:R2:W-:Y:S01]  /*1660*/  UTMACCTL.IV [UR12] ;  /* 0x000000000c0079b9 */ /* 0x0205e20008000000 */
[----:B------:R-:W-:Y:S01]  /*1670*/  NOP ;  /* 0x0000000000007918 */ /* 0x000fe20000000000 */
.L_x_51:
[----:B------:R-:W-:Y:S05]  /*1680*/  @P0 BRA `(.L_x_52) ;  /* 0x00000000000c0947 */ /* 0x000fea0003800000 */
[----:B------:R0:W-:Y:S01]  /*1690*/  UTMACMDFLUSH ;  /* 0x00000000000079b7 */ /* 0x0001e20000000000 */
[----:B------:R-:W-:Y:S05]  /*16a0*/  @P0 BRA `(.L_x_52) ;  /* 0x0000000000040947 */ /* 0x000fea0003800000 */
[----:B------:R-:W-:-:S04]  /*16b0*/  DEPBAR.LE SB0, 0x0 ;  /* 0x000080000000791a */ /* 0x000fc80000000000 */
.L_x_52:
[----:B------:R-:W-:Y:S05]  /*16c0*/  WARPSYNC.ALL ;  /* 0x0000000000007948 */ /* 0x000fea0003800000 */
[----:B------:R-:W-:Y:S01]  /*16d0*/  NOP ;  /* 0x0000000000007918 */ /* 0x000fe20000000000 */
[----:B---3--:R-:W-:Y:S01]  /*16e0*/  BAR.SYNC.DEFER_BLOCKING 0x0 ;  /* 0x0000000000007b1d */ /* 0x008fe20000010000 */
[----:B------:R-:W-:Y:S01]  /*16f0*/  ISETP.GE.AND P0, PT, R13, 0x1, PT ;  /* 0x000000010d00780c */ /* 0x000fe20003f06270 */
[----:B------:R-:W-:Y:S01]  /*1700*/  USHF.L.U32 UR11, UR11, 0x8, URZ ;  /* 0x000000080b0b7899 */ /* 0x000fe200080006ff */
[----:B--2--5:R-:W-:Y:S01]  /*1710*/  SHF.R.U32.HI R2, RZ, 0x5, R0 ;  /* 0x00000005ff027819 */ /* 0x024fe20000011600 */
[----:B------:R-:W-:-:S02]  /*1720*/  USHF.L.U32 UR31, UR14, 0x6, URZ ;  /* 0x000000060e1f7899 */ /* 0x000fc400080006ff */
[----:B------:R-:W-:Y:S01]  /*1730*/  VOTEU.ALL UP0, P2 ;  /* 0x0000000000ff7886 */ /* 0x000fe20001000000 */
[----:B------:R-:W-:Y:S01]  /*1740*/  UMOV UR4, 0x1 ;  /* 0x0000000100047882 */ /* 0x000fe20000000000 */
[----:B------:R-:W-:Y:S01]  /*1750*/  VOTEU.ALL UP1, P2 ;  /* 0x0000000000ff7886 */ /* 0x000fe20001020000 */
[----:B------:R-:W-:Y:S02]  /*1760*/  R2UR UR22, R2 ;  /* 0x00000000021672ca */ /* 0x000fe400000e0000 */
[----:B------:R-:W-:-:S04]  /*1770*/  @!UP0 UIADD3 UR16, UPT, UPT, -UR4, 0x100000, URZ ;  /* 0x0010000004108890 */ /* 0x000fc8000fffe1ff */
[----:B------:R-:W-:Y:S02]  /*1780*/  @!UP0 USHF.L.U32 UR17, UR16, 0xb, URZ ;  /* 0x0000000b10118899 */ /* 0x000fe400080006ff */
[----:B------:R-:W-:Y:S02]  /*1790*/  @!UP0 USHF.L.U32 UR16, UR16, 0x1, URZ ;  /* 0x0000000110108899 */ /* 0x000fe400080006ff */
[----:B------:R-:W-:-:S04]  /*17a0*/  @!UP0 UIADD3 UR4, UPT, UPT, -UR4, 0x100000, URZ ;  /* 0x0010000004048890 */ /* 0x000fc8000fffe1ff */
[----:B------:R-:W-:Y:S02]  /*17b0*/  @!UP0 USHF.L.U32 UR5, UR4, 0xb, URZ ;  /* 0x0000000b04058899 */ /* 0x000fe400080006ff */
[----:B------:R-:W-:Y:S01]  /*17c0*/  @!UP0 USHF.L.U32 UR4, UR4, 0x1, URZ ;  /* 0x0000000104048899 */ /* 0x000fe200080006ff */
[----:B------:R-:W-:Y:S01]  /*17d0*/  VOTEU.ALL UP0, P2 ;  /* 0x0000000000ff7886 */ /* 0x000fe20001000000 */
[----:B------:R-:W2:Y:S04]  /*17e0*/  FENCE.VIEW.ASYNC.S ;  /* 0x00000000000073c6 */ /* 0x000ea80000000000 */
[----:B--2---:R2:W3:Y:S06]  /*17f0*/  @!UP0 SYNCS.EXCH.64 URZ, [UR10+0xa000], UR16 ;  /* 0x00a000100aff85b2 */ /* 0x0044ec0008000100 */
[----:B------:R2:W5:Y:S01]  /*1800*/  @!UP1 SYNCS.EXCH.64 URZ, [UR10+0xa010], UR4 ;  /* 0x00a010040aff95b2 */ /* 0x0005620008000100 */
[----:B------:R-:W-:Y:S05]  /*1810*/  @!P0 BRA `(.L_x_53) ;  /* 0x0000000400ec8947 */ /* 0x000fea0003800000 */
[----:B---3-5:R-:W-:Y:S01]  /*1820*/  BAR.SYNC.DEFER_BLOCKING 0x0 ;  /* 0x0000000000007b1d */ /* 0x028fe20000010000 */
[----:B------:R-:W-:Y:S01]  /*1830*/  @!P2 IMAD.MOV.U32 R2, RZ, RZ, 0xa000 ;  /* 0x0000a000ff02a424 */ /* 0x000fe200078e00ff */
[----:B------:R-:W-:Y:S01]  /*1840*/  ELECT P0, URZ, PT ;  /* 0x0000000000ff782f */ /* 0x000fe20003800000 */
[----:B--2---:R-:W-:-:S03]  /*1850*/  UIADD3 UR16, UPT, UPT, UR10, 0x8000, URZ ;  /* 0x000080000a107890 */ /* 0x004fc6000fffe0ff */
[----:B------:R-:W-:Y:S01]  /*1860*/  ISETP.LT.U32.AND P0, PT, R10, 0x20, P0 ;  /* 0x000000200a00780c */ /* 0x000fe20000701070 */
[----:B------:R-:W-:Y:S01]  /*1870*/  UIADD3 UR17, UPT, UPT, UR10, 0xa000, URZ ;  /* 0x0000a0000a117890 */ /* 0x000fe2000fffe0ff */
[----:B------:R-:W-:Y:S01]  /*1880*/  UMOV UR18, URZ ;  /* 0x000000ff00127c82 */ /* 0x000fe20008000000 */
[----:B------:R-:W-:Y:S01]  /*1890*/  UMOV UR19, UR31 ;  /* 0x0000001f00137c82 */ /* 0x000fe20008000000 */
[----:B------:R-:W-:Y:S01]  /*18a0*/  ULOP3.LUT UR4, UR22, 0x3, URZ, 0xc0, !UPT ;  /* 0x0000000316047892 */ /* 0x000fe2000f8ec0ff */
[----:B------:R-:W-:-:S03]  /*18b0*/  UMOV UR27, UR18 ;  /* 0x00000012001b7c82 */ /* 0x000fc60008000000 */
[----:B------:R-:W-:Y:S01]  /*18c0*/  UMOV UR25, UR17 ;  /* 0x0000001100197c82 */ /* 0x000fe20008000000 */
[----:B------:R-:W-:Y:S02]  /*18d0*/  ULEA UR24, UR4, UR10, 0xd ;  /* 0x0000000a04187291 */ /* 0x000fe4000f8e68ff */
[----:B------:R-:W-:Y:S02]  /*18e0*/  ULEA UR26, UR4, UR11, 0x6 ;  /* 0x0000000b041a7291 */ /* 0x000fe4000f8e30ff */
[----:B------:R-:W-:Y:S01]  /*18f0*/  VOTEU.ANY UP0, P0 ;  /* 0x0000000000ff7886 */ /* 0x000fe20000000100 */
[----:B------:R-:W-:Y:S02]  /*1900*/  USHF.R.U32.HI UR5, URZ, 0x4, UR10 ;  /* 0x00000004ff057899 */ /* 0x000fe4000801160a */
[----:B------:R-:W-:Y:S01]  /*1910*/  USHF.R.U32.HI UR14, URZ, 0x4, UR16 ;  /* 0x00000004ff0e7899 */ /* 0x000fe20008011610 */
[----:B------:R2:W-:Y:S01]  /*1920*/  @!P2 SYNCS.ARRIVE.TRANS64 RZ, [UR10+0xa000], R2 ;  /* 0x00a00002ffffa9a7 */ /* 0x0005e2000800000a */
[----:B------:R-:W-:Y:S01]  /*1930*/  BAR.SYNC.DEFER_BLOCKING 0x0 ;  /* 0x0000000000007b1d */ /* 0x000fe20000010000 */
[----:B------:R-:W-:-:S02]  /*1940*/  USGXT.U32 UR5, UR5, 0xe ;  /* 0x0000000e0505789a */ /* 0x000fc40008000000 */
[----:B------:R-:W-:Y:S02]  /*1950*/  USGXT.U32 UR14, UR14, 0xe ;  /* 0x0000000e0e0e789a */ /* 0x000fe40008000000 */
[----:B------:R-:W-:Y:S01]  /*1960*/  UIADD3 UR20, UP1, UPT, UR5, 0x2000080, URZ ;  /* 0x0200008005147890 */ /* 0x000fe2000ff3e0ff */
[----:B------:R-:W-:Y:S01]  /*1970*/  UMOV UR4, URZ ;  /* 0x000000ff00047c82 */ /* 0x000fe20008000000 */
[----:B------:R-:W-:Y:S02]  /*1980*/  UMOV UR15, 0x40004040 ;  /* 0x40004040000f7882 */ /* 0x000fe40000000000 */
[----:B------:R-:W-:-:S04]  /*1990*/  UIADD3.X UR21, UPT, UPT, UR4, 0x40004040, URZ, UP1, !UPT ;  /* 0x4000404004157890 */ /* 0x000fc80008ffe4ff */
[----:B------:R-:W-:Y:S02]  /*19a0*/  UIADD3.64 UR36, UPT, UPT, UR20, 0x80, URZ ;  /* 0x0000008014247897 */ /* 0x000fe4000fffe0ff */
[----:B------:R-:W-:Y:S01]  /*19b0*/  UIADD3.64 UR40, UPT, UPT, UR20, 0x100, URZ ;  /* 0x0000010014287897 */ /* 0x000fe2000fffe0ff */
[----:B------:R3:W-:Y:S01]  /*19c0*/  @UP0 UTMALDG.2D [UR16], [UR8] ;  /* 0x00000010080005b4 */ /* 0x0007e20008008000 */
[----:B------:R5:W-:Y:S06]  /*19d0*/  MEMBAR.ALL.CTA ;  /* 0x0000000000007992 */ /* 0x000bec0000008000 */
[----:B-----5:R-:W5:Y:S01]  /*19e0*/  FENCE.VIEW.ASYNC.S ;  /* 0x00000000000073c6 */ /* 0x020f620000000000 */
[----:B---3--:R-:W-:-:S02]  /*19f0*/  UIADD3 UR18, UP0, UPT, UR14, 0x2, URZ ;  /* 0x000000020e127890 */ /* 0x008fc4000ff1e0ff */
[----:B------:R-:W-:Y:S02]  /*1a00*/  ULOP3.LUT UR16, UR5, 0x2000000, URZ, 0xfc, !UPT ;  /* 0x0200000005107892 */ /* 0x000fe4000f8efcff */
[----:B------:R-:W-:Y:S02]  /*1a10*/  UIADD3.X UR19, UPT, UPT, UR4, 0x40004040, URZ, UP0, !UPT ;  /* 0x4000404004137890 */ /* 0x000fe400087fe4ff */
[----:B------:R-:W-:Y:S02]  /*1a20*/  UISETP.NE.U32.AND UP0, UPT, UR22, URZ, UPT ;  /* 0x000000ff1600728c */ /* 0x000fe4000bf05070 */
[----:B------:R-:W-:Y:S02]  /*1a30*/  UIADD3.64 UR34, UPT, UPT, UR18, 0x2, URZ ;  /* 0x0000000212227897 */ /* 0x000fe4000fffe0ff */
[----:B------:R-:W-:Y:S01]  /*1a40*/  UIADD3.64 UR38, UPT, UPT, UR18, 0x4, URZ ;  /* 0x0000000412267897 */ /* 0x000fe2000fffe0ff */
[----:B------:R-:W-:Y:S01]  /*1a50*/  UMOV UR17, 0x40004040 ;  /* 0x4000404000117882 */ /* 0x000fe20000000000 */
[----:B-----5:R-:W-:Y:S06]  /*1a60*/  BAR.SYNC.DEFER_BLOCKING 0x0 ;  /* 0x0000000000007b1d */ /* 0x020fec0000010000 */
[----:B------:R2:W-:Y:S02]  /*1a70*/  UTMALDG.2D [UR24], [UR6] ;  /* 0x00000018060075b4 */ /* 0x0005e40008008000 */
[----:B------:R-:W-:Y:S06]  /*1a80*/  BAR.SYNC.DEFER_BLOCKING 0x0 ;  /* 0x0000000000007b1d */ /* 0x000fec0000010000 */
[----:B------:R-:W3:Y:S02]  /*1a90*/  SYNCS.PHASECHK.TRANS64.TRYWAIT P0, [UR10+0xa000], RZ ;  /* 0x00a000ffff0075a7 */ /* 0x000ee4000800110a */
[----:B--23--:R-:W-:Y:S05]  /*1aa0*/  @!P0 BRA `(.L_x_54) ;  /* 0x0000000c00d08947 */ /* 0x00cfea0003800000 */
.L_x_66:
[----:B------:R-:W-:Y:S05]  /*1ab0*/  BRA.U UP0, `(.L_x_55) ;  /* 0x0000000100347547 */ /* 0x000fea000b800000 */
[----:B------:R-:W-:Y:S01]  /*1ac0*/  UMOV UR4, 0x0 ;  /* 0x0000000000047882 */ /* 0x000fe20000000000 */
[----:B------:R-:W-:Y:S01]  /*1ad0*/  UMOV UR5, 0x4410010 ;  /* 0x0441001000057882 */ /* 0x000fe20000000000 */
[----:B------:R-:W-:Y:S01]  /*1ae0*/  UMOV UR24, 0x0 ;  /* 0x0000000000187882 */ /* 0x000fe20000000000 */
[----:B------:R-:W-:Y:S01]  /*1af0*/  UMOV UR25, 0x4410010 ;  /* 0x0441001000197882 */ /* 0x000fe20000000000 */
[----:B------:R-:W-:Y:S01]  /*1b00*/  UMOV UR26, 0x0 ;  /* 0x00000000001a7882 */ /* 0x000fe20000000000 */
[----:B------:R-:W-:Y:S01]  /*1b10*/  UMOV UR27, 0x4410010 ;  /* 0x04410010001b7882 */ /* 0x000fe20000000000 */
[----:B------:R2:W-:Y:S01]  /*1b20*/  UTCHMMA gdesc[UR14], gdesc[UR16], tmem[UR32], tmem[UR4], idesc[UR5], !UPT ;  /* 0x00ff04100e0075ea */ /* 0x0005e2000f800020 */
[----:B------:R-:W-:Y:S01]  /*1b30*/  UMOV UR28, 0x0 ;  /* 0x00000000001c7882 */ /* 0x000fe20000000000 */
[----:B------:R-:W-:Y:S01]  /*1b40*/  UMOV UR29, 0x4410010 ;  /* 0x04410010001d7882 */ /* 0x000fe20000000000 */
[----:B------:R2:W-:Y:S01]  /*1b50*/  UTCHMMA gdesc[UR18], gdesc[UR20], tmem[UR32], tmem[UR24], idesc[UR25], UPT ;  /* 0x00ff1814120075ea */ /* 0x0005e2000b800020 */
[----:B------:R2:W-:Y:S01]  /*1b60*/  UTCHMMA gdesc[UR34], gdesc[UR36], tmem[UR32], tmem[UR26], idesc[UR27], UPT ;  /* 0x00ff1a24220075ea */ /* 0x0005e2000b800020 */
[----:B------:R2:W-:Y:S01]  /*1b70*/  UTCHMMA gdesc[UR38], gdesc[UR40], tmem[UR32], tmem[UR28], idesc[UR29], UPT ;  /* 0x00ff1c28260075ea */ /* 0x0005e2000b800020 */
[----:B------:R-:W-:Y:S01]  /*1b80*/  NOP ;  /* 0x0000000000007918 */ /* 0x000fe20000000000 */
.L_x_55:
[----:B------:R-:W-:Y:S01]  /*1b90*/  ELECT P0, URZ, PT ;  /* 0x0000000000ff782f */ /* 0x000fe20003800000 */
[----:B--2---:R-:W-:-:S03]  /*1ba0*/  UIADD3 UR4, UPT, UPT, UR10, 0xa010, URZ ;  /* 0x0000a0100a047890 */ /* 0x004fc6000fffe0ff */
[----:B------:R-:W-:Y:S01]  /*1bb0*/  ISETP.LT.U32.AND P0, PT, R10, 0x20, P0 ;  /* 0x000000200a00780c */ /* 0x000fe20000701070 */
[----:B------:R-:W-:-:S12]  /*1bc0*/  UMOV UR5, URZ ;  /* 0x000000ff00057c82 */ /* 0x000fd80008000000 */
[----:B------:R-:W-:Y:S01]  /*1bd0*/  VOTEU.ANY UP0, P0 ;  /* 0x0000000000ff7886 */ /* 0x000fe20000000100 */
[----:B------:R-:W-:Y:S01]  /*1be0*/  VOTEU.ANY UP1, P0 ;  /* 0x0000000000ff7886 */ /* 0x000fe20000020100 */
[----:B------:R-:W-:-:S03]  /*1bf0*/  ISETP.GE.U32.AND P0, PT, R13, 0x41, PT ;  /* 0x000000410d00780c */ /* 0x000fc60003f06070 */
[----:B------:R-:W-:Y:S02]  /*1c00*/  @UP0 UMOV UR23, UR4 ;  /* 0x0000000400170c82 */ /* 0x000fe40008000000 */
[----:B------:R2:W-:Y:S01]  /*1c10*/  @UP1 UTCBAR [UR23], URZ ;  /* 0x000000ff170013e9 */ /* 0x0005e200080000ff */
[----:B------:R-:W-:Y:S06]  /*1c20*/  BAR.SYNC.DEFER_BLOCKING 0x0 ;  /* 0x0000000000007b1d */ /* 0x000fec0000010000 */
[----:B------:R-:W3:Y:S02]  /*1c30*/  SYNCS.PHASECHK.TRANS64.TRYWAIT P3, [UR10+0xa010], RZ ;  /* 0x00a010ffff0075a7 */ /* 0x000ee4000806110a */
[----:B--23--:R-:W-:Y:S05]  /*1c40*/  @!P3 BRA `(.L_x_56) ;  /* 0x0000000c0074b947 */ /* 0x00cfea0003800000 */
.L_x_67:
[----:B------:R-:W-:Y:S05]  /*1c50*/  @!P0 BRA `(.L_x_53) ;  /* 0x0000000000dc8947 */ /* 0x000fea0003800000 */
[----:B------:R-:W-:Y:S01]  /*1c60*/  IMAD.MOV.U32 R2, RZ, RZ, 0x1 ;  /* 0x00000001ff027424 */ /* 0x000fe200078e00ff */
[----:B------:R-:W2:Y:S01]  /*1c70*/  LDCU UR33, c[0x0][0x3a0] ;  /* 0x00007400ff2177ac */ /* 0x000ea20008000800 */
[----:B------:R-:W-:-:S05]  /*1c80*/  UMOV UR30, 0x40 ;  /* 0x00000040001e7882 */ /* 0x000fca0000000000 */
.L_x_60:
[----:B------:R-:W-:Y:S01]  /*1c90*/  BAR.SYNC.DEFER_BLOCKING 0x0 ;  /* 0x0000000000007b1d */ /* 0x000fe20000010000 */
[----:B------:R-:W-:Y:S01]  /*1ca0*/  ELECT P0, URZ, PT ;  /* 0x0000000000ff782f */ /* 0x000fe20003800000 */
[----:B------:R-:W-:Y:S01]  /*1cb0*/  @!P2 IMAD.MOV.U32 R3, RZ, RZ, 0xa000 ;  /* 0x0000a000ff03a424 */ /* 0x000fe200078e00ff */
[----:B------:R-:W-:Y:S02]  /*1cc0*/  UIADD3 UR29, UPT, UPT, UR10, 0xa000, URZ ;  /* 0x0000a0000a1d7890 */ /* 0x000fe4000fffe0ff */
[----:B------:R-:W-:Y:S01]  /*1cd0*/  ISETP.LT.U32.AND P0, PT, R10, 0x20, P0 ;  /* 0x000000200a00780c */ /* 0x000fe20000701070 */
[----:B------:R-:W-:Y:S01]  /*1ce0*/  ULOP3.LUT UR23, UR22, 0x3, URZ, 0xc0, !UPT ;  /* 0x0000000316177892 */ /* 0x000fe2000f8ec0ff */
[----:B------:R-:W-:-:S03]  /*1cf0*/  UMOV UR27, UR30 ;  /* 0x0000001e001b7c82 */ /* 0x000fc60008000000 */
[----:B------:R-:W-:Y:S02]  /*1d00*/  ULEA UR24, UR23, UR10, 0xd ;  /* 0x0000000a17187291 */ /* 0x000fe4000f8e68ff */
[----:B------:R-:W-:Y:S01]  /*1d10*/  ULEA UR26, UR23, UR11, 0x6 ;  /* 0x0000000b171a7291 */ /* 0x000fe2000f8e30ff */
[----:B------:R-:W-:-:S05]  /*1d20*/  UMOV UR25, UR29 ;  /* 0x0000001d00197c82 */ /* 0x000fca0008000000 */
[----:B------:R-:W-:-:S05]  /*1d30*/  VOTEU.ANY UP0, P0 ;  /* 0x0000000000ff7886 */ /* 0x000fca0000000100 */
[----:B------:R-:W-:Y:S02]  /*1d40*/  @UP0 UIADD3 UR28, UPT, UPT, UR10, 0x8000, URZ ;  /* 0x000080000a1c0890 */ /* 0x000fe4000fffe0ff */
[----:B------:R3:W-:Y:S01]  /*1d50*/  @!P2 SYNCS.ARRIVE.TRANS64 RZ, [UR10+0xa000], R3 ;  /* 0x00a00003ffffa9a7 */ /* 0x0007e2000800000a */
[----:B------:R-:W-:Y:S06]  /*1d60*/  BAR.SYNC.DEFER_BLOCKING 0x0 ;  /* 0x0000000000007b1d */ /* 0x000fec0000010000 */
[----:B------:R-:W-:Y:S01]  /*1d70*/  VOTEU.ANY UP0, P0 ;  /* 0x0000000000ff7886 */ /* 0x000fe20000000100 */
[----:B---3--:R-:W-:-:S04]  /*1d80*/  IMAD.U32 R3, R2, -0x80000000, RZ ;  /* 0x8000000002037824 */ /* 0x008fc800078e00ff */
[----:B------:R3:W-:Y:S01]  /*1d90*/  @UP0 UTMALDG.2D [UR28], [UR8] ;  /* 0x0000001c080005b4 */ /* 0x0007e20008008000 */
[----:B------:R-:W-:Y:S01]  /*1da0*/  UISETP.NE.U32.AND UP0, UPT, UR22, URZ, UPT ;  /* 0x000000ff1600728c */ /* 0x000fe2000bf05070 */
[----:B------:R5:W-:Y:S06]  /*1db0*/  MEMBAR.ALL.CTA ;  /* 0x0000000000007992 */ /* 0x000bec0000008000 */
[----:B-----5:R-:W5:Y:S02]  /*1dc0*/  FENCE.VIEW.ASYNC.S ;  /* 0x00000000000073c6 */ /* 0x020f640000000000 */
[----:B-----5:R-:W-:Y:S06]  /*1dd0*/  BAR.SYNC.DEFER_BLOCKING 0x0 ;  /* 0x0000000000007b1d */ /* 0x020fec0000010000 */
[----:B------:R3:W-:Y:S02]  /*1de0*/  UTMALDG.2D [UR24], [UR6] ;  /* 0x00000018060075b4 */ /* 0x0007e40008008000 */
[----:B------:R-:W-:Y:S06]  /*1df0*/  BAR.SYNC.DEFER_BLOCKING 0x0 ;  /* 0x0000000000007b1d */ /* 0x000fec0000010000 */
[----:B------:R-:W5:Y:S02]  /*1e00*/  SYNCS.PHASECHK.TRANS64.TRYWAIT P0, [UR10+0xa000], R3 ;  /* 0x00a00003ff0075a7 */ /* 0x000f64000800110a */
[----:B---3-5:R-:W-:Y:S05]  /*1e10*/  @!P0 BRA `(.L_x_57) ;  /* 0x0000000c000c8947 */ /* 0x028fea0003800000 */
.L_x_68:
[----:B------:R-:W-:Y:S05]  /*1e20*/  BRA.U UP0, `(.L_x_58) ;  /* 0x0000000100347547 */ /* 0x000fea000b800000 */
[----:B------:R-:W-:Y:S01]  /*1e30*/  UMOV UR24, 0x0 ;  /* 0x0000000000187882 */ /* 0x000fe20000000000 */
[----:B------:R-:W-:Y:S01]  /*1e40*/  UMOV UR25, 0x4410010 ;  /* 0x0441001000197882 */ /* 0x000fe20000000000 */
[----:B------:R-:W-:Y:S01]  /*1e50*/  UMOV UR26, 0x0 ;  /* 0x00000000001a7882 */ /* 0x000fe20000000000 */
[----:B------:R-:W-:Y:S01]  /*1e60*/  UMOV UR27, 0x4410010 ;  /* 0x04410010001b7882 */ /* 0x000fe20000000000 */
[----:B------:R-:W-:Y:S01]  /*1e70*/  UMOV UR28, 0x0 ;  /* 0x00000000001c7882 */ /* 0x000fe20000000000 */
[----:B------:R-:W-:Y:S01]  /*1e80*/  UMOV UR29, 0x4410010 ;  /* 0x04410010001d7882 */ /* 0x000fe20000000000 */
[----:B------:R3:W-:Y:S01]  /*1e90*/  UTCHMMA gdesc[UR14], gdesc[UR16], tmem[UR32], tmem[UR24], idesc[UR25], UPT ;  /* 0x00ff18100e0075ea */ /* 0x0007e2000b800020 */
[----:B------:R-:W-:Y:S01]  /*1ea0*/  UMOV UR42, 0x0 ;  /* 0x00000000002a7882 */ /* 0x000fe20000000000 */
[----:B------:R-:W-:Y:S01]  /*1eb0*/  UMOV UR43, 0x4410010 ;  /* 0x04410010002b7882 */ /* 0x000fe20000000000 */
[----:B------:R3:W-:Y:S01]  /*1ec0*/  UTCHMMA gdesc[UR18], gdesc[UR20], tmem[UR32], tmem[UR26], idesc[UR27], UPT ;  /* 0x00ff1a14120075ea */ /* 0x0007e2000b800020 */
[----:B------:R3:W-:Y:S01]  /*1ed0*/  UTCHMMA gdesc[UR34], gdesc[UR36], tmem[UR32], tmem[UR28], idesc[UR29], UPT ;  /* 0x00ff1c24220075ea */ /* 0x0007e2000b800020 */
[----:B------:R3:W-:Y:S01]  /*1ee0*/  UTCHMMA gdesc[UR38], gdesc[UR40], tmem[UR32], tmem[UR42], idesc[UR43], UPT ;  /* 0x00ff2a28260075ea */ /* 0x0007e2000b800020 */
[----:B------:R-:W-:Y:S01]  /*1ef0*/  NOP ;  /* 0x0000000000007918 */ /* 0x000fe20000000000 */
.L_x_58:
[----:B------:R-:W-:-:S04]  /*1f00*/  ELECT P0, URZ, PT ;  /* 0x0000000000ff782f */ /* 0x000fc80003800000 */
[----:B------:R-:W-:-:S13]  /*1f10*/  ISETP.LT.U32.AND P0, PT, R10, 0x20, P0 ;  /* 0x000000200a00780c */ /* 0x000fda0000701070 */
[----:B------:R-:W-:Y:S01]  /*1f20*/  VOTEU.ANY UP0, P0 ;  /* 0x0000000000ff7886 */ /* 0x000fe20000000100 */
[----:B------:R-:W-:-:S04]  /*1f30*/  VOTEU.ANY UP1, P0 ;  /* 0x0000000000ff7886 */ /* 0x000fc80000020100 */
[----:B------:R-:W-:Y:S02]  /*1f40*/  @UP0 UMOV UR23, UR4 ;  /* 0x0000000400170c82 */ /* 0x000fe40008000000 */
[----:B------:R5:W-:Y:S01]  /*1f50*/  @UP1 UTCBAR [UR23], URZ ;  /* 0x000000ff170013e9 */ /* 0x000be200080000ff */
[----:B------:R-:W-:Y:S06]  /*1f60*/  BAR.SYNC.DEFER_BLOCKING 0x0 ;  /* 0x0000000000007b1d */ /* 0x000fec0000010000 */
[----:B------:R-:W3:Y:S02]  /*1f70*/  SYNCS.PHASECHK.TRANS64.TRYWAIT P0, [UR10+0xa010], R3 ;  /* 0x00a01003ff0075a7 */ /* 0x000ee4000800110a */
[----:B---3-5:R-:W-:Y:S05]  /*1f80*/  @!P0 BRA `(.L_x_59) ;  /* 0x0000000800bc8947 */ /* 0x028fea0003800000 */
.L_x_69:
[----:B------:R-:W-:Y:S01]  /*1f90*/  UIADD3 UR30, UPT, UPT, UR30, 0x40, URZ ;  /* 0x000000401e1e7890 */ /* 0x000fe2000fffe0ff */
[----:B------:R-:W-:-:S03]  /*1fa0*/  LOP3.LUT R2, R2, 0x1, RZ, 0x3c, !PT ;  /* 0x0000000102027812 */ /* 0x000fc600078e3cff */
[----:B--2---:R-:W-:-:S09]  /*1fb0*/  UISETP.GE.AND UP0, UPT, UR30, UR33, UPT ;  /* 0x000000211e00728c */ /* 0x004fd2000bf06270 */
[----:B------:R-:W-:Y:S05]  /*1fc0*/  BRA.U !UP0, `(.L_x_60) ;  /* 0xfffffffd08307547 */ /* 0x000fea000b83ffff */
.L_x_53:
[----:B---3-5:R-:W-:Y:S06]  /*1fd0*/  BAR.SYNC.DEFER_BLOCKING 0x0 ;  /* 0x0000000000007b1d */ /* 0x028fec0000010000 */
[----:B------:R-:W-:Y:S04]  /*1fe0*/  BSSY.RECONVERGENT B4, `(.L_x_61) ;  /* 0x0000004000047945 */ /* 0x000fe80003800200 */
[----:B------:R-:W-:Y:S05]  /*1ff0*/  @P2 BRA `(.L_x_62) ;  /* 0x0000000000082947 */ /* 0x000fea0003800000 */
[----:B------:R-:W3:Y:S02]  /*2000*/  SYNCS.CCTL.IV [UR10+0xa000] ;  /* 0x00a00000ff0079b1 */ /* 0x000ee4000800000a */
[----:B---3--:R-:W3:Y:S02]  /*2010*/  SYNCS.CCTL.IV [UR10+0xa010] ;  /* 0x00a01000ff0079b1 */ /* 0x008ee4000800000a */
.L_x_62:
[----:B--2---:R-:W-:Y:S05]  /*2020*/  BSYNC.RECONVERGENT B4 ;  /* 0x0000000000047941 */ /* 0x004fea0003800200 */
.L_x_61:
[----:B------:R-:W-:Y:S01]  /*2030*/  ULOP3.LUT UR22, UR22, 0x3, URZ, 0xc0, !UPT ;  /* 0x0000000316167892 */ /* 0x000fe2000f8ec0ff */
[C---:B------:R-:W-:Y:S01]  /*2040*/  IMAD.SHL.U32 R2, R0.reuse, 0x10, RZ ;  /* 0x0000001000027824 */ /* 0x040fe200078e00ff */
[----:B------:R-:W-:Y:S01]  /*2050*/  UMOV UR6, UR31 ;  /* 0x0000001f00067c82 */ /* 0x000fe20008000000 */
[C---:B------:R-:W-:Y:S01]  /*2060*/  IMAD.SHL.U32 R132, R0.reuse, 0x40, RZ ;  /* 0x0000004000847824 */ /* 0x040fe200078e00ff */
[----:B------:R-:W-:Y:S01]  /*2070*/  ULEA UR4, UR22, UR32, 0x15 ;  /* 0x0000002016047291 */ /* 0x000fe2000f8ea8ff */
[----:B------:R-:W-:Y:S01]  /*2080*/  IMAD.SHL.U32 R3, R0, 0x80, RZ ;  /* 0x0000008000037824 */ /* 0x000fe200078e00ff */
[----:B------:R-:W-:Y:S01]  /*2090*/  LOP3.LUT R2, R2, 0x70, RZ, 0xc0, !PT ;  /* 0x0000007002027812 */ /* 0x000fe200078ec0ff */
[----:B------:R-:W-:Y:S01]  /*20a0*/  IMAD.SHL.U32 R0, R0, 0x400, RZ ;  /* 0x0000040000007824 */ /* 0x000fe200078e00ff */
[----:B------:R-:W-:Y:S01]  /*20b0*/  LOP3.LUT R133, R132, 0x1800, RZ, 0xc0, !PT ;  /* 0x0000180084857812 */ /* 0x000fe200078ec0ff */
[----:B------:R-:W-:Y:S01]  /*20c0*/  ULEA UR5, UR22, UR11, 0x6 ;  /* 0x0000000b16057291 */ /* 0x000fe2000f8e30ff */
[----:B------:R-:W-:-:S02]  /*20d0*/  LOP3.LUT R2, R2, 0x780, R3, 0xf8, !PT ;  /* 0x0000078002027812 */ /* 0x000fc400078ef803 */
[----:B------:R-:W-:Y:S02]  /*20e0*/  ELECT P0, URZ, PT ;  /* 0x0000000000ff782f */ /* 0x000fe40003800000 */
[----:B------:R-:W-:Y:S01]  /*20f0*/  LOP3.LUT R133, R133, 0x4000, R0, 0xf8, !PT ;  /* 0x0000400085857812 */ /* 0x000fe200078ef800 */
[----:B----4-:R-:W-:Y:S01]  /*2100*/  LDTM.16dp32bit_t0_t15.x128 R4, tmem[UR4] ;  /* 0x00000004000479ee */ /* 0x010fe20008b80000 */
[----:B------:R-:W2:Y:S01]  /*2110*/  LDTM.16dp32bit_t16_t31.x128 R4, tmem[UR4+0x80] ;  /* 0x00008004000479ee */ /* 0x000ea20008ba0000 */
[----:B------:R-:W-:Y:S01]  /*2120*/  NOP ;  /* 0x0000000000007918 */ /* 0x000fe20000000000 */
[----:B------:R-:W-:Y:S01]  /*2130*/  ULEA UR4, UR22, UR10, 0xd ;  /* 0x0000000a16047291 */ /* 0x000fe2000f8e68ff */
[----:B------:R-:W-:-:S04]  /*2140*/  LOP3.LUT R0, R133, R2, RZ, 0xfc, !PT ;  /* 0x0000000285007212 */ /* 0x000fc800078efcff */
[C---:B------:R-:W-:Y:S02]  /*2150*/  LOP3.LUT R2, R0.reuse, 0x10, RZ, 0x3c, !PT ;  /* 0x0000001000027812 */ /* 0x040fe400078e3cff */
[----:B------:R-:W-:Y:S02]  /*2160*/  LOP3.LUT R3, R0, 0x20, RZ, 0x3c, !PT ;  /* 0x0000002000037812 */ /* 0x000fe400078e3cff */
[----:B--2---:R-:W-:Y:S02]  /*2170*/  F2FP.F16.F32.PACK_AB R4, R5, R4 ;  /* 0x000000040504723e */ /* 0x004fe400000000ff */
[----:B------:R-:W-:Y:S02]  /*2180*/  F2FP.F16.F32.PACK_AB R68, R69, R68 ;  /* 0x000000444544723e */ /* 0x000fe400000000ff */
[----:B------:R-:W-:Y:S02]  /*2190*/  F2FP.F16.F32.PACK_AB R5, R7, R6 ;  /* 0x000000060705723e */ /* 0x000fe400000000ff */
[----:B------:R-:W-:-:S02]  /*21a0*/  F2FP.F16.F32.PACK_AB R12, R13, R12 ;  /* 0x0000000c0d0c723e */ /* 0x000fc400000000ff */
[----:B------:R-:W-:Y:S02]  /*21b0*/  F2FP.F16.F32.PACK_AB R69, R71, R70 ;  /* 0x000000464745723e */ /* 0x000fe400000000ff */
[----:B------:R-:W-:Y:S02]  /*21c0*/  F2FP.F16.F32.PACK_AB R76, R77, R76 ;  /* 0x0000004c4d4c723e */ /* 0x000fe400000000ff */
[----:B------:R-:W-:Y:S02]  /*21d0*/  F2FP.F16.F32.PACK_AB R6, R9, R8 ;  /* 0x000000080906723e */ /* 0x000fe400000000ff */
[----:B------:R-:W-:Y:S02]  /*21e0*/  F2FP.F16.F32.PACK_AB R7, R11, R10 ;  /* 0x0000000a0b07723e */ /* 0x000fe400000000ff */
[----:B------:R-:W-:Y:S02]  /*21f0*/  F2FP.F16.F32.PACK_AB R13, R15, R14 ;  /* 0x0000000e0f0d723e */ /* 0x000fe400000000ff */
[----:B------:R-:W-:Y:S01]  /*2200*/  F2FP.F16.F32.PACK_AB R70, R73, R72 ;  /* 0x000000484946723e */ /* 0x000fe200000000ff */
[----:B---3--:R-:W-:Y:S01]  /*2210*/  STS.128 [R0+UR10], R4 ;  /* 0x0000000400007988 */ /* 0x008fe20008000c0a */
[----:B------:R-:W-:-:S02]  /*2220*/  F2FP.F16.F32.PACK_AB R71, R75, R74 ;  /* 0x0000004a4b47723e */ /* 0x000fc400000000ff */
[----:B------:R-:W-:Y:S02]  /*2230*/  F2FP.F16.F32.PACK_AB R77, R79, R78 ;  /* 0x0000004e4f4d723e */ /* 0x000fe400000000ff */
[----:B------:R-:W-:Y:S01]  /*2240*/  F2FP.F16.F32.PACK_AB R14, R17, R16 ;  /* 0x00000010110e723e */ /* 0x000fe200000000ff */
[----:B------:R-:W-:Y:S01]  /*2250*/  STS.128 [R0+UR10+0x2000], R68 ;  /* 0x0020004400007988 */ /* 0x000fe20008000c0a */
[----:B------:R-:W-:Y:S02]  /*2260*/  F2FP.F16.F32.PACK_AB R15, R19, R18 ;  /* 0x00000012130f723e */ /* 0x000fe400000000ff */
[----:B------:R-:W-:Y:S02]  /*2270*/  F2FP.F16.F32.PACK_AB R20, R21, R20 ;  /* 0x000000141514723e */ /* 0x000fe400000000ff */
[----:B------:R-:W-:Y:S01]  /*2280*/  F2FP.F16.F32.PACK_AB R78, R81, R80 ;  /* 0x00000050514e723e */ /* 0x000fe200000000ff */
[----:B------:R-:W-:Y:S01]  /*2290*/  STS.128 [R2+UR10], R12 ;  /* 0x0000000c02007988 */ /* 0x000fe20008000c0a */
[----:B------:R-:W-:-:S02]  /*22a0*/  F2FP.F16.F32.PACK_AB R79, R83, R82 ;  /* 0x00000052534f723e */ /* 0x000fc400000000ff */
[----:B------:R-:W-:Y:S02]  /*22b0*/  F2FP.F16.F32.PACK_AB R84, R85, R84 ;  /* 0x000000545554723e */ /* 0x000fe400000000ff */
[----:B------:R-:W-:Y:S01]  /*22c0*/  F2FP.F16.F32.PACK_AB R21, R23, R22 ;  /* 0x000000161715723e */ /* 0x000fe200000000ff */
[----:B------:R2:W-:Y:S01]  /*22d0*/  STS.128 [R2+UR10+0x2000], R76 ;  /* 0x0020004c02007988 */ /* 0x0005e20008000c0a */
[----:B------:R-:W-:Y:S02]  /*22e0*/  F2FP.F16.F32.PACK_AB R28, R29, R28 ;  /* 0x0000001c1d1c723e */ /* 0x000fe400000000ff */
[----:B------:R-:W-:Y:S02]  /*22f0*/  F2FP.F16.F32.PACK_AB R85, R87, R86 ;  /* 0x000000565755723e */ /* 0x000fe400000000ff */
[----:B------:R-:W-:Y:S02]  /*2300*/  F2FP.F16.F32.PACK_AB R92, R93, R92 ;  /* 0x0000005c5d5c723e */ /* 0x000fe400000000ff */
[----:B------:R-:W-:-:S02]  /*2310*/  F2FP.F16.F32.PACK_AB R22, R25, R24 ;  /* 0x000000181916723e */ /* 0x000fc400000000ff */
[----:B------:R-:W-:Y:S02]  /*2320*/  F2FP.F16.F32.PACK_AB R23, R27, R26 ;  /* 0x0000001a1b17723e */ /* 0x000fe400000000ff */
[----:B------:R-:W-:Y:S02]  /*2330*/  F2FP.F16.F32.PACK_AB R29, R31, R30 ;  /* 0x0000001e1f1d723e */ /* 0x000fe400000000ff */
[----:B------:R-:W-:Y:S01]  /*2340*/  F2FP.F16.F32.PACK_AB R36, R37, R36 ;  /* 0x000000242524723e */ /* 0x000fe200000000ff */
[----:B------:R3:W-:Y:S01]  /*2350*/  STS.128 [R3+UR10], R20 ;  /* 0x0000001403007988 */ /* 0x0007e20008000c0a */
[----:B------:R-:W-:Y:S02]  /*2360*/  F2FP.F16.F32.PACK_AB R86, R89, R88 ;  /* 0x000000585956723e */ /* 0x000fe400000000ff */
[----:B------:R-:W-:Y:S02]  /*2370*/  F2FP.F16.F32.PACK_AB R87, R91, R90 ;  /* 0x0000005a5b57723e */ /* 0x000fe400000000ff */
[----:B------:R-:W-:-:S02]  /*2380*/  F2FP.F16.F32.PACK_AB R93, R95, R94 ;  /* 0x0000005e5f5d723e */ /* 0x000fc400000000ff */
[----:B------:R-:W-:Y:S01]  /*2390*/  F2FP.F16.F32.PACK_AB R100, R101, R100 ;  /* 0x000000646564723e */ /* 0x000fe200000000ff */
[----:B------:R3:W-:Y:S01]  /*23a0*/  STS.128 [R3+UR10+0x2000], R84 ;  /* 0x0020005403007988 */ /* 0x0007e20008000c0a */
[----:B------:R-:W-:Y:S02]  /*23b0*/  F2FP.F16.F32.PACK_AB R30, R33, R32 ;  /* 0x00000020211e723e */ /* 0x000fe400000000ff */
[----:B------:R-:W-:Y:S02]  /*23c0*/  F2FP.F16.F32.PACK_AB R31, R35, R34 ;  /* 0x00000022231f723e */ /* 0x000fe400000000ff */
[----:B------:R-:W-:Y:S02]  /*23d0*/  F2FP.F16.F32.PACK_AB R37, R39, R38 ;  /* 0x000000262725723e */ /* 0x000fe400000000ff */
[----:B------:R-:W-:Y:S02]  /*23e0*/  F2FP.F16.F32.PACK_AB R44, R45, R44 ;  /* 0x0000002c2d2c723e */ /* 0x000fe400000000ff */
[----:B------:R-:W-:-:S02]  /*23f0*/  F2FP.F16.F32.PACK_AB R94, R97, R96 ;  /* 0x00000060615e723e */ /* 0x000fc400000000ff */
[----:B------:R-:W-:Y:S02]  /*2400*/  F2FP.F16.F32.PACK_AB R95, R99, R98 ;  /* 0x00000062635f723e */ /* 0x000fe400000000ff */
[----:B------:R-:W-:Y:S02]  /*2410*/  F2FP.F16.F32.PACK_AB R101, R103, R102 ;  /* 0x000000666765723e */ /* 0x000fe400000000ff */
[----:B------:R-:W-:Y:S02]  /*2420*/  F2FP.F16.F32.PACK_AB R108, R109, R108 ;  /* 0x0000006c6d6c723e */ /* 0x000fe400000000ff */
[----:B------:R-:W-:Y:S02]  /*2430*/  LOP3.LUT R8, R0, 0x30, RZ, 0x3c, !PT ;  /* 0x0000003000087812 */ /* 0x000fe400078e3cff */
[----:B------:R-:W-:Y:S02]  /*2440*/  F2FP.F16.F32.PACK_AB R38, R41, R40 ;  /* 0x000000282926723e */ /* 0x000fe400000000ff */
[----:B------:R-:W-:Y:S01]  /*2450*/  F2FP.F16.F32.PACK_AB R39, R43, R42 ;  /* 0x0000002a2b27723e */ /* 0x000fe200000000ff */
[----:B------:R3:W-:Y:S01]  /*2460*/  STS.128 [R8+UR10], R28 ;  /* 0x0000001c08007988 */ /* 0x0007e20008000c0a */
[----:B------:R-:W-:-:S02]  /*2470*/  F2FP.F16.F32.PACK_AB R45, R47, R46 ;  /* 0x0000002e2f2d723e */ /* 0x000fc400000000ff */
[----:B------:R-:W-:Y:S01]  /*2480*/  F2FP.F16.F32.PACK_AB R52, R53, R52 ;  /* 0x000000343534723e */ /* 0x000fe200000000ff */
[----:B------:R3:W-:Y:S01]  /*2490*/  STS.128 [R8+UR10+0x2000], R92 ;  /* 0x0020005c08007988 */ /* 0x0007e20008000c0a */
[----:B------:R-:W-:Y:S02]  /*24a0*/  F2FP.F16.F32.PACK_AB R102, R105, R104 ;  /* 0x000000686966723e */ /* 0x000fe400000000ff */
[----:B------:R-:W-:Y:S02]  /*24b0*/  F2FP.F16.F32.PACK_AB R103, R107, R106 ;  /* 0x0000006a6b67723e */ /* 0x000fe400000000ff */
[----:B------:R-:W-:Y:S02]  /*24c0*/  F2FP.F16.F32.PACK_AB R109, R111, R110 ;  /* 0x0000006e6f6d723e */ /* 0x000fe400000000ff */
[----:B------:R-:W-:Y:S02]  /*24d0*/  F2FP.F16.F32.PACK_AB R116, R117, R116 ;  /* 0x000000747574723e */ /* 0x000fe400000000ff */
[----:B------:R-:W-:-:S02]  /*24e0*/  LOP3.LUT R9, R0, 0x40, RZ, 0x3c, !PT ;  /* 0x0000004000097812 */ /* 0x000fc400078e3cff */
[----:B------:R-:W-:Y:S02]  /*24f0*/  F2FP.F16.F32.PACK_AB R46, R49, R48 ;  /* 0x00000030312e723e */ /* 0x000fe400000000ff */
[----:B------:R-:W-:Y:S01]  /*2500*/  F2FP.F16.F32.PACK_AB R47, R51, R50 ;  /* 0x00000032332f723e */ /* 0x000fe200000000ff */
[----:B------:R3:W-:Y:S01]  /*2510*/  STS.128 [R9+UR10], R36 ;  /* 0x0000002409007988 */ /* 0x0007e20008000c0a */
[----:B------:R-:W-:Y:S02]  /*2520*/  F2FP.F16.F32.PACK_AB R53, R55, R54 ;  /* 0x000000363735723e */ /* 0x000fe400000000ff */
[----:B------:R-:W-:Y:S01]  /*2530*/  F2FP.F16.F32.PACK_AB R60, R61, R60 ;  /* 0x0000003c3d3c723e */ /* 0x000fe200000000ff */
[----:B------:R3:W-:Y:S01]  /*2540*/  STS.128 [R9+UR10+0x2000], R100 ;  /* 0x0020006409007988 */ /* 0x0007e20008000c0a */
[----:B------:R-:W-:Y:S02]  /*2550*/  F2FP.F16.F32.PACK_AB R110, R113, R112 ;  /* 0x00000070716e723e */ /* 0x000fe400000000ff */
[----:B------:R-:W-:-:S02]  /*2560*/  F2FP.F16.F32.PACK_AB R111, R115, R114 ;  /* 0x00000072736f723e */ /* 0x000fc400000000ff */
        /* <DEDUP_REMOVED lines=11> */
[----:B--2---:R-:W-:Y:S02]  /*2620*/  LOP3.LUT R2, R0, 0x60, RZ, 0x3c, !PT ;  /* 0x0000006000027812 */ /* 0x004fe400078e3cff */
[----:B------:R-:W-:Y:S02]  /*2630*/  F2FP.F16.F32.PACK_AB R62, R65, R64 ;  /* 0x00000040413e723e */ /* 0x000fe400000000ff */
[----:B------:R-:W-:Y:S01]  /*2640*/  F2FP.F16.F32.PACK_AB R63, R67, R66 ;  /* 0x00000042433f723e */ /* 0x000fe200000000ff */
[----:B------:R3:W-:Y:S01]  /*2650*/  STS.128 [R2+UR10], R52 ;  /* 0x0000003402007988 */ /* 0x0007e20008000c0a */
[----:B------:R-:W-:-:S02]  /*2660*/  F2FP.F16.F32.PACK_AB R126, R129, R128 ;  /* 0x00000080817e723e */ /* 0x000fc400000000ff */
[----:B------:R-:W-:Y:S01]  /*2670*/  F2FP.F16.F32.PACK_AB R127, R131, R130 ;  /* 0x00000082837f723e */ /* 0x000fe200000000ff */
[----:B------:R3:W-:Y:S01]  /*2680*/  STS.128 [R2+UR10+0x2000], R116 ;  /* 0x0020007402007988 */ /* 0x0007e20008000c0a */
[----:B------:R-:W-:-:S05]  /*2690*/  LOP3.LUT R0, R0, 0x70, RZ, 0x3c, !PT ;  /* 0x0000007000007812 */ /* 0x000fca00078e3cff */
[----:B------:R3:W-:Y:S04]  /*26a0*/  STS.128 [R0+UR10], R60 ;  /* 0x0000003c00007988 */ /* 0x0007e80008000c0a */
[----:B------:R3:W-:Y:S01]  /*26b0*/  STS.128 [R0+UR10+0x2000], R124 ;  /* 0x0020007c00007988 */ /* 0x0007e20008000c0a */
[----:B------:R2:W-:Y:S06]  /*26c0*/  MEMBAR.ALL.CTA ;  /* 0x0000000000007992 */ /* 0x0005ec0000008000 */
[----:B--2---:R-:W2:Y:S02]  /*26d0*/  FENCE.VIEW.ASYNC.S ;  /* 0x00000000000073c6 */ /* 0x004ea40000000000 */
[----:B--2---:R-:W-:Y:S06]  /*26e0*/  BAR.SYNC.DEFER_BLOCKING 0x0 ;  /* 0x0000000000007b1d */ /* 0x004fec0000010000 */
[----:B------:R3:W-:Y:S01]  /*26f0*/  UTMASTG.2D [UR4], [UR12] ;  /* 0x000000040c0073b5 */ /* 0x0007e20008008000 */
[----:B------:R0:W-:Y:S01]  /*2700*/  UTMACMDFLUSH ;  /* 0x00000000000079b7 */ /* 0x0001e20000000000 */
[----:B------:R-:W-:-:S04]  /*2710*/  DEPBAR.LE SB0, 0x0 ;  /* 0x000080000000791a */ /* 0x000fc80000000000 */
[----:B------:R-:W-:Y:S08]  /*2720*/  BAR.SYNC.DEFER_BLOCKING 0x0 ;  /* 0x0000000000007b1d */ /* 0x000ff00000010000 */
[----:B------:R-:W-:Y:S06]  /*2730*/  BAR.SYNC.DEFER_BLOCKING 0x0 ;  /* 0x0000000000007b1d */ /* 0x000fec0000010000 */
[----:B---3--:R-:W-:Y:S05]  /*2740*/  @P1 BRA `(.L_x_63) ;  /* 0x0000000000a01947 */ /* 0x008fea0003800000 */
[----:B------:R-:W2:Y:S01]  /*2750*/  S2UR UR5, SR_CgaCtaId ;  /* 0x00000000000579c3 */ /* 0x000ea20000008800 */
[----:B------:R-:W-:Y:S01]  /*2760*/  NOP ;  /* 0x0000000000007918 */ /* 0x000fe20000000000 */
[----:B------:R-:W-:Y:S01]  /*2770*/  UMOV UR4, 0x50 ;  /* 0x0000005000047882 */ /* 0x000fe20000000000 */
[----:B------:R-:W-:Y:S02]  /*2780*/  IMAD.U32 R0, RZ, RZ, UR32 ;  /* 0x00000020ff007e24 */ /* 0x000fe4000f8e00ff */
[----:B------:R-:W-:Y:S02]  /*2790*/  IMAD.MOV.U32 R3, RZ, RZ, 0xff ;  /* 0x000000ffff037424 */ /* 0x000fe400078e00ff */
[----:B------:R-:W-:Y:S01]  /*27a0*/  IMAD.MOV.U32 R7, RZ, RZ, 0x1 ;  /* 0x00000001ff077424 */ /* 0x000fe200078e00ff */
[----:B------:R-:W-:-:S04]  /*27b0*/  LOP3.LUT R0, R0, 0xffff, RZ, 0xc0, !PT ;  /* 0x0000ffff00007812 */ /* 0x000fc800078ec0ff */
[----:B------:R-:W-:-:S05]  /*27c0*/  SHF.R.U32.HI R0, RZ, 0x5, R0 ;  /* 0x00000005ff007819 */ /* 0x000fca0000011600 */
[----:B------:R-:W-:Y:S01]  /*27d0*/  VIADD R2, R0, 0x10 ;  /* 0x0000001000027836 */ /* 0x000fe20000000000 */
[----:B------:R-:W-:Y:S01]  /*27e0*/  SHF.L.U32 R0, R3, R0, RZ ;  /* 0x0000000003007219 */ /* 0x000fe200000006ff */
[----:B--2---:R-:W-:-:S03]  /*27f0*/  ULEA UR6, UR5, UR4, 0x18 ;  /* 0x0000000405067291 */ /* 0x004fc6000f8ec0ff */
[----:B------:R-:W-:-:S04]  /*2800*/  SHF.L.U32 R3, R7, R2, RZ ;  /* 0x0000000207037219 */ /* 0x000fc800000006ff */
[----:B------:R-:W-:Y:S02]  /*2810*/  LOP3.LUT R0, R3, R0, RZ, 0xfc, !PT ;  /* 0x0000000003007212 */ /* 0x000fe400078efcff */
[----:B------:R-:W2:Y:S02]  /*2820*/  LDS R5, [UR6] ;  /* 0x00000006ff057984 */ /* 0x000ea40008000800 */
[C---:B------:R-:W-:Y:S02]  /*2830*/  LOP3.LUT R2, R0.reuse, 0xffff, RZ, 0xc0, !PT ;  /* 0x0000ffff00027812 */ /* 0x040fe400078ec0ff */
[----:B--2---:R-:W-:-:S04]  /*2840*/  LOP3.LUT R3, R0, 0xffff, R5, 0x80, !PT ;  /* 0x0000ffff00037812 */ /* 0x004fc800078e8005 */
[----:B------:R-:W-:-:S13]  /*2850*/  ISETP.NE.AND P0, PT, R3, R2, PT ;  /* 0x000000020300720c */ /* 0x000fda0003f05270 */
[----:B------:R-:W-:Y:S05]  /*2860*/  @P0 BRA `(.L_x_64) ;  /* 0x0000000000500947 */ /* 0x000fea0003800000 */
[----:B------:R-:W-:Y:S02]  /*2870*/  SHF.R.U32.HI R5, RZ, 0x10, R5 ;  /* 0x00000010ff057819 */ /* 0x000fe40000011605 */
[----:B------:R-:W-:-:S04]  /*2880*/  SHF.R.U32.HI R2, RZ, 0x10, R0 ;  /* 0x00000010ff027819 */ /* 0x000fc80000011600 */
[----:B------:R-:W-:-:S04]  /*2890*/  LOP3.LUT R5, R5, R2, RZ, 0xc0, !PT ;  /* 0x0000000205057212 */ /* 0x000fc800078ec0ff */
[----:B------:R-:W-:-:S13]  /*28a0*/  ISETP.NE.AND P0, PT, R5, R2, PT ;  /* 0x000000020500720c */ /* 0x000fda0003f05270 */
[----:B------:R-:W-:Y:S05]  /*28b0*/  @P0 BRA `(.L_x_65) ;  /* 0x0000000000300947 */ /* 0x000fea0003800000 */
[----:B------:R-:W-:Y:S01]  /*28c0*/  R2UR UR4, R0 ;  /* 0x00000000000472ca */ /* 0x000fe200000e0000 */
[----:B------:R-:W-:Y:S01]  /*28d0*/  VOTEU.ANY UR5, UPT, PT ;  /* 0x0000000000057886 */ /* 0x000fe200038e0100 */
[----:B------:R-:W2:Y:S01]  /*28e0*/  S2R R0, SR_LANEID ;  /* 0x0000000000007919 */ /* 0x000ea20000000000 */
[----:B------:R-:W-:-:S10]  /*28f0*/  UFLO.U32 UR5, UR5 ;  /* 0x00000005000572bd */ /* 0x000fd400080e0000 */
[----:B------:R-:W-:-:S06]  /*2900*/  ULOP3.LUT UR4, URZ, UR4, URZ, 0x33, !UPT ;  /* 0x00000004ff047292 */ /* 0x000fcc000f8e33ff */
[----:B------:R-:W-:-:S04]  /*2910*/  IMAD.U32 R2, RZ, RZ, UR4 ;  /* 0x00000004ff027e24 */ /* 0x000fc8000f8e00ff */
[----:B------:R-:W3:Y:S02]  /*2920*/  REDUX UR7, R2 ;  /* 0x00000000020773c4 */ /* 0x000ee40000000000 */
[----:B------:R4:W-:Y:S01]  /*2930*/  UTCATOMSWS.AND URZ, UR4 ;  /* 0x0000000400ff79e3 */ /* 0x0009e20008000000 */
[----:B--2---:R-:W-:Y:S01]  /*2940*/  ISETP.EQ.U32.AND P0, PT, R0, UR5, PT ;  /* 0x0000000500007c0c */ /* 0x004fe2000bf02070 */
[----:B---3--:R-:W-:-:S12]  /*2950*/  IMAD.U32 R0, RZ, RZ, UR7 ;  /* 0x00000007ff007e24 */ /* 0x008fd8000f8e00ff */
[----:B------:R4:W-:Y:S01]  /*2960*/  @P0 ATOMS.AND RZ, [UR6], R0 ;  /* 0x00000000ffff098c */ /* 0x0009e2000a800006 */
[----:B------:R-:W-:Y:S05]  /*2970*/  BRA `(.L_x_63) ;  /* 0x0000000000147947 */ /* 0x000fea0003800000 */
.L_x_65:
[----:B------:R-:W-:-:S07]  /*2980*/  MOV R2, 0x29a0 ;  /* 0x000029a000027802 */ /* 0x000fce0000000f00 */
[----:B-1----:R-:W-:Y:S05]  /*2990*/  CALL.REL.NOINC `($__internal_0_$__cuda_sm10x_tcgen05_guardrail_trap_col_being_dealloced_not_returned_by_alloc) ;  /* 0x0000000000447944 */ /* 0x002fea0003c00000 */
[----:B------:R-:W-:Y:S05]  /*29a0*/  BRA `(.L_x_63) ;  /* 0x0000000000087947 */ /* 0x000fea0003800000 */
.L_x_64:
[----:B------:R-:W-:-:S07]  /*29b0*/  MOV R2, 0x29d0 ;  /* 0x000029d000027802 */ /* 0x000fce0000000f00 */
[----:B-1----:R-:W-:Y:S05]  /*29c0*/  CALL.REL.NOINC `($__internal_2_$__cuda_sm10x_tcgen05_guardrail_trap_unallocated_columns_being_dealloced) ;  /* 0x0000000000507944 */ /* 0x002fea0003c00000 */
.L_x_63:
[----:B------:R-:W-:Y:S01]  /*29d0*/  NOP ;  /* 0x0000000000007918 */ /* 0x000fe20000000000 */
[----:B----4-:R-:W-:Y:S05]  /*29e0*/  EXIT ;  /* 0x000000000000794d */ /* 0x010fea0003800000 */
.L_x_54:
[----:B------:R-:W2:Y:S02]  /*29f0*/  SYNCS.PHASECHK.TRANS64.TRYWAIT P0, [UR10+0xa000], RZ ;  /* 0x00a000ffff0075a7 */ /* 0x000ea4000800110a */
[----:B--2---:R-:W-:Y:S05]  /*2a00*/  @!P0 BRA `(.L_x_54) ;  /* 0xfffffffc00f88947 */ /* 0x004fea000383ffff */
[----:B------:R-:W-:Y:S05]  /*2a10*/  BRA `(.L_x_66) ;  /* 0xfffffff000247947 */ /* 0x000fea000383ffff */
.L_x_56:
[----:B------:R-:W2:Y:S02]  /*2a20*/  SYNCS.PHASECHK.TRANS64.TRYWAIT P3, [UR10+0xa010], RZ ;  /* 0x00a010ffff0075a7 */ /* 0x000ea4000806110a */
[----:B--2---:R-:W-:Y:S05]  /*2a30*/  @!P3 BRA `(.L_x_56) ;  /* 0xfffffffc00f8b947 */ /* 0x004fea000383ffff */
[----:B------:R-:W-:Y:S05]  /*2a40*/  BRA `(.L_x_67) ;  /* 0xfffffff000807947 */ /* 0x000fea000383ffff */
.L_x_57:
[----:B------:R-:W3:Y:S02]  /*2a50*/  SYNCS.PHASECHK.TRANS64.TRYWAIT P0, [UR10+0xa000], R3 ;  /* 0x00a00003ff0075a7 */ /* 0x000ee4000800110a */
[----:B---3--:R-:W-:Y:S05]  /*2a60*/  @!P0 BRA `(.L_x_57) ;  /* 0xfffffffc00f88947 */ /* 0x008fea000383ffff */
[----:B------:R-:W-:Y:S05]  /*2a70*/  BRA `(.L_x_68) ;  /* 0xfffffff000e87947 */ /* 0x000fea000383ffff */
.L_x_59:
[----:B------:R-:W3:Y:S02]  /*2a80*/  SYNCS.PHASECHK.TRANS64.TRYWAIT P0, [UR10+0xa010], R3 ;  /* 0x00a01003ff0075a7 */ /* 0x000ee4000800110a */
[----:B---3--:R-:W-:Y:S05]  /*2a90*/  @!P0 BRA `(.L_x_59) ;  /* 0xfffffffc00f88947 */ /* 0x008fea000383ffff */
[----:B------:R-:W-:Y:S05]  /*2aa0*/  BRA `(.L_x_69) ;  /* 0xfffffff400387947 */ /* 0x000fea000383ffff */
        .weak           $__internal_0_$__cuda_sm10x_tcgen05_guardrail_trap_col_being_dealloced_not_returned_by_alloc
        .type           $__internal_0_$__cuda_sm10x_tcgen05_guardrail_trap_col_being_dealloced_not_returned_by_alloc,@function
        .size           $__internal_0_$__cuda_sm10x_tcgen05_guardrail_trap_col_being_dealloced_not_returned_by_alloc,($__internal_1_$__cuda_sm10x_tcgen05_guardrail_trap_phase_invalid_during_alloc - $__internal_0_$__cuda_sm10x_tcgen05_guardrail_trap_col_being_dealloced_not_returned_by_alloc)
$__internal_0_$__cuda_sm10x_tcgen05_guardrail_trap_col_being_dealloced_not_returned_by_alloc:
[----:B------:R-:W-:Y:S05]  /*2ab0*/  BPT.TRAP 0x1 ;  /* 0x000000040000795c */ /* 0x000fea0000300000 */
[----:B------:R-:W-:-:S04]  /*2ac0*/  IMAD.MOV.U32 R3, RZ, RZ, 0x0 ;  /* 0x00000000ff037424 */ /* 0x000fc800078e00ff */
[----:B------:R-:W-:Y:S05]  /*2ad0*/  RET.REL.NODEC R2 `(gluon_tcgen05) ;  /* 0xffffffd402487950 */ /* 0x000fea0003c3ffff */
        .weak           $__internal_1_$__cuda_sm10x_tcgen05_guardrail_trap_phase_invalid_during_alloc
        .type           $__internal_1_$__cuda_sm10x_tcgen05_guardrail_trap_phase_invalid_during_alloc,@function
        .size           $__internal_1_$__cuda_sm10x_tcgen05_guardrail_trap_phase_invalid_during_alloc,($__internal_2_$__cuda_sm10x_tcgen05_guardrail_trap_unallocated_columns_being_dealloced - $__internal_1_$__cuda_sm10x_tcgen05_guardrail_trap_phase_invalid_during_alloc)
$__internal_1_$__cuda_sm10x_tcgen05_guardrail_trap_phase_invalid_during_alloc:
[----:B------:R-:W-:Y:S05]  /*2ae0*/  BPT.TRAP 0x1 ;  /* 0x000000040000795c */ /* 0x000fea0000300000 */
[----:B------:R-:W-:-:S04]  /*2af0*/  IMAD.MOV.U32 R3, RZ, RZ, 0x0 ;  /* 0x00000000ff037424 */ /* 0x000fc800078e00ff */
[----:B------:R-:W-:Y:S05]  /*2b00*/  RET.REL.NODEC R2 `(gluon_tcgen05) ;  /* 0xffffffd4023c7950 */ /* 0x000fea0003c3ffff */
        .weak           $__internal_2_$__cuda_sm10x_tcgen05_guardrail_trap_unallocated_columns_being_dealloced
        .type           $__internal_2_$__cuda_sm10x_tcgen05_guardrail_trap_unallocated_columns_being_dealloced,@function
        .size           $__internal_2_$__cuda_sm10x_tcgen05_guardrail_trap_unallocated_columns_being_dealloced,(.L_x_73 - $__internal_2_$__cuda_sm10x_tcgen05_guardrail_trap_unallocated_columns_being_dealloced)
$__internal_2_$__cuda_sm10x_tcgen05_guardrail_trap_unallocated_columns_being_dealloced:
[----:B------:R-:W-:Y:S05]  /*2b10*/  BPT.TRAP 0x1 ;  /* 0x000000040000795c */ /* 0x000fea0000300000 */
[----:B------:R-:W-:-:S04]  /*2b20*/  IMAD.MOV.U32 R3, RZ, RZ, 0x0 ;  /* 0x00000000ff037424 */ /* 0x000fc800078e00ff */
[----:B------:R-:W-:Y:S05]  /*2b30*/  RET.REL.NODEC R2 `(gluon_tcgen05) ;  /* 0xffffffd402307950 */ /* 0x000fea0003c3ffff */
.L_x_70:
[----:B------:R-:W-:-:S00]  /*2b40*/  BRA `(.L_x_70) ;  /* 0xfffffffc00fc7947 */ /* 0x000fc0000383ffff */
[----:B------:R-:W-:-:S00]  /*2b50*/  NOP ;  /* 0x0000000000007918 */ /* 0x000fc00000000000 */
        /* <DEDUP_REMOVED lines=10> */
.L_x_73:


//--------------------- .nv.shared.gluon_tcgen05  --------------------------
	.section	.nv.shared.gluon_tcgen05,"aw",@nobits
	.sectionflags	@""
	.align	16
	.zero		1024


//--------------------- .nv.shared.reserved.0     --------------------------
	.section	.nv.shared.reserved.0,"aw",@nobits
	.align	8
	.weak		__nv_reservedSMEM_offset_0_alias
	.size		__nv_reservedSMEM_offset_0_alias, 0, 64
	.other		__nv_reservedSMEM_offset_0_alias,@"STO_CUDA_RESERVED_SHARED STV_DEFAULT"
__nv_reservedSMEM_offset_0_alias:
	.zero		0
.nv.shared.reserved.0:
	.zero		64
	.weak		__nv_reservedSMEM_allocation_phase
	.type		__nv_reservedSMEM_allocation_phase,@object
	.size		__nv_reservedSMEM_allocation_phase,(.L_0 - __nv_reservedSMEM_allocation_phase)
__nv_reservedSMEM_allocation_phase:
	.zero		1
.L_0:
	.zero		7
	.weak		__nv_reservedSMEM_devtool_atexit_pc
	.type		__nv_reservedSMEM_devtool_atexit_pc,@object
	.size		__nv_reservedSMEM_devtool_atexit_pc,(__nv_reservedSMEM_allocation_mask - __nv_reservedSMEM_devtool_atexit_pc)
__nv_reservedSMEM_devtool_atexit_pc:
	.zero		8
	.weak		__nv_reservedSMEM_allocation_mask
	.type		__nv_reservedSMEM_allocation_mask,@object
	.size		__nv_reservedSMEM_allocation_mask,(.L_2 - __nv_reservedSMEM_allocation_mask)
__nv_reservedSMEM_allocation_mask:
	.zero		4
.L_2:


//--------------------- .nv.constant0.gluon_tcgen05 --------------------------
	.section	.nv.constant0.gluon_tcgen05,"a",@progbits
	.sectionflags	@""
	.align	4
.nv.constant0.gluon_tcgen05:
	.zero		976


//--------------------- SYMBOLS --------------------------

	.type		.nv.reservedSmem.offset0,@object
	.size		.nv.reservedSmem.offset0,0x4
	.type		.nv.reservedSmem.cap,@object
	.size		.nv.reservedSmem.cap,0x4
